//
// Generated by NVIDIA NVVM Compiler
//
// Compiler Build ID: CL-36424714
// Cuda compilation tools, release 13.0, V13.0.88
// Based on NVVM 20.0.0
//

.version 9.0
.target sm_100
.address_size 64

	// .globl	_Z18rgb_to_gray_kernelPKhPhi
// _ZZ18cdf_and_lut_kernelPKiiPiE10floor_gray has been demoted
// _ZZ18cdf_and_lut_kernelPKiiPiE9ceil_gray has been demoted
// _ZZ18cdf_and_lut_kernelPKiiPiE9cdf_floor has been demoted
// _ZZ18cdf_and_lut_kernelPKiiPiE8cdf_ceil has been demoted
// _ZZ18cdf_and_lut_kernelPKiiPiE9use_plain has been demoted
.extern .shared .align 16 .b8 s_mem[];
.extern .shared .align 16 .b8 cdf[];

.visible .entry _Z18rgb_to_gray_kernelPKhPhi(
	.param .u64 .ptr .align 1 _Z18rgb_to_gray_kernelPKhPhi_param_0,
	.param .u64 .ptr .align 1 _Z18rgb_to_gray_kernelPKhPhi_param_1,
	.param .u32 _Z18rgb_to_gray_kernelPKhPhi_param_2
)
{
	.reg .pred 	%p<2>;
	.reg .b16 	%rs<4>;
	.reg .b32 	%r<10>;
	.reg .b32 	%f<9>;
	.reg .b64 	%rd<9>;

	ld.param.u64 	%rd1, [_Z18rgb_to_gray_kernelPKhPhi_param_0];
	ld.param.u64 	%rd2, [_Z18rgb_to_gray_kernelPKhPhi_param_1];
	ld.param.u32 	%r2, [_Z18rgb_to_gray_kernelPKhPhi_param_2];
	mov.u32 	%r3, %ntid.x;
	mov.u32 	%r4, %ctaid.x;
	mov.u32 	%r5, %tid.x;
	mad.lo.s32 	%r1, %r3, %r4, %r5;
	setp.ge.s32 	%p1, %r1, %r2;
	@%p1 bra 	$L__BB0_2;
	cvta.to.global.u64 	%rd3, %rd1;
	cvta.to.global.u64 	%rd4, %rd2;
	mul.lo.s32 	%r6, %r1, 3;
	cvt.s64.s32 	%rd5, %r6;
	add.s64 	%rd6, %rd3, %rd5;
	ld.global.u8 	%rs1, [%rd6];
	ld.global.u8 	%rs2, [%rd6+1];
	ld.global.u8 	%rs3, [%rd6+2];
	cvt.rn.f32.u16 	%f1, %rs1;
	cvt.rn.f32.u16 	%f2, %rs2;
	mul.f32 	%f3, %f2, 0f3F1645A2;
	fma.rn.f32 	%f4, %f1, 0f3E991687, %f3;
	cvt.rn.f32.u16 	%f5, %rs3;
	fma.rn.f32 	%f6, %f5, 0f3DE978D5, %f4;
	add.f32 	%f7, %f6, 0f3F000000;
	cvt.rmi.f32.f32 	%f8, %f7;
	cvt.rzi.s32.f32 	%r7, %f8;
	max.s32 	%r8, %r7, 0;
	min.s32 	%r9, %r8, 255;
	cvt.s64.s32 	%rd7, %r1;
	add.s64 	%rd8, %rd4, %rd7;
	st.global.u8 	[%rd8], %r9;
$L__BB0_2:
	ret;

}
	// .globl	_Z26hist_kernel_shared_perwarpPKhiPi
.visible .entry _Z26hist_kernel_shared_perwarpPKhiPi(
	.param .u64 .ptr .align 1 _Z26hist_kernel_shared_perwarpPKhiPi_param_0,
	.param .u32 _Z26hist_kernel_shared_perwarpPKhiPi_param_1,
	.param .u64 .ptr .align 1 _Z26hist_kernel_shared_perwarpPKhiPi_param_2
)
{
	.reg .pred 	%p<20>;
	.reg .b16 	%rs<2>;
	.reg .b32 	%r<151>;
	.reg .b64 	%rd<9>;

	ld.param.u64 	%rd3, [_Z26hist_kernel_shared_perwarpPKhiPi_param_0];
	ld.param.u32 	%r50, [_Z26hist_kernel_shared_perwarpPKhiPi_param_1];
	ld.param.u64 	%rd4, [_Z26hist_kernel_shared_perwarpPKhiPi_param_2];
	mov.u32 	%r137, %tid.x;
	mov.u32 	%r2, %ntid.x;
	shr.u32 	%r3, %r2, 5;
	mul.lo.s32 	%r4, %r3, 257;
	setp.ge.u32 	%p1, %r137, %r4;
	@%p1 bra 	$L__BB1_7;
	add.s32 	%r51, %r137, %r2;
	max.u32 	%r52, %r4, %r51;
	setp.lt.u32 	%p2, %r51, %r4;
	selp.u32 	%r53, 1, 0, %p2;
	add.s32 	%r54, %r51, %r53;
	sub.s32 	%r55, %r52, %r54;
	div.u32 	%r56, %r55, %r2;
	add.s32 	%r5, %r56, %r53;
	and.b32  	%r57, %r5, 3;
	setp.eq.s32 	%p3, %r57, 3;
	mov.u32 	%r134, %r137;
	@%p3 bra 	$L__BB1_4;
	add.s32 	%r59, %r5, 1;
	and.b32  	%r6, %r59, 3;
	mov.b32 	%r133, 0;
	mov.u32 	%r134, %r137;
$L__BB1_3:
	.pragma "nounroll";
	shl.b32 	%r60, %r134, 2;
	mov.u32 	%r61, s_mem;
	add.s32 	%r62, %r61, %r60;
	mov.b32 	%r63, 0;
	st.shared.u32 	[%r62], %r63;
	add.s32 	%r134, %r134, %r2;
	add.s32 	%r133, %r133, 1;
	setp.ne.s32 	%p4, %r133, %r6;
	@%p4 bra 	$L__BB1_3;
$L__BB1_4:
	setp.lt.u32 	%p5, %r5, 3;
	@%p5 bra 	$L__BB1_7;
	mov.u32 	%r65, s_mem;
	shl.b32 	%r68, %r2, 2;
$L__BB1_6:
	shl.b32 	%r64, %r134, 2;
	add.s32 	%r66, %r65, %r64;
	mov.b32 	%r67, 0;
	st.shared.u32 	[%r66], %r67;
	add.s32 	%r69, %r66, %r68;
	st.shared.u32 	[%r69], %r67;
	add.s32 	%r70, %r69, %r68;
	st.shared.u32 	[%r70], %r67;
	add.s32 	%r71, %r70, %r68;
	st.shared.u32 	[%r71], %r67;
	add.s32 	%r134, %r68, %r134;
	setp.lt.u32 	%p6, %r134, %r4;
	@%p6 bra 	$L__BB1_6;
$L__BB1_7:
	bar.sync 	0;
	mov.u32 	%r72, %ctaid.x;
	mad.lo.s32 	%r136, %r72, %r2, %r137;
	setp.ge.s32 	%p7, %r136, %r50;
	@%p7 bra 	$L__BB1_10;
	shr.u32 	%r73, %r137, 5;
	mul.lo.s32 	%r15, %r73, 257;
	mov.u32 	%r74, %nctaid.x;
	mul.lo.s32 	%r16, %r2, %r74;
	cvta.to.global.u64 	%rd1, %rd3;
$L__BB1_9:
	cvt.s64.s32 	%rd5, %r136;
	add.s64 	%rd6, %rd1, %rd5;
	ld.global.nc.u8 	%rs1, [%rd6];
	cvt.u32.u8 	%r75, %rs1;
	add.s32 	%r76, %r15, %r75;
	shl.b32 	%r77, %r76, 2;
	mov.u32 	%r78, s_mem;
	add.s32 	%r79, %r78, %r77;
	atom.shared.add.u32 	%r80, [%r79], 1;
	add.s32 	%r136, %r136, %r16;
	setp.lt.s32 	%p8, %r136, %r50;
	@%p8 bra 	$L__BB1_9;
$L__BB1_10:
	bar.sync 	0;
	setp.gt.u32 	%p9, %r137, 255;
	@%p9 bra 	$L__BB1_27;
	add.s32 	%r19, %r3, -1;
	and.b32  	%r81, %r3, 7;
	add.s32 	%r20, %r81, -1;
	and.b32  	%r21, %r3, 56;
	and.b32  	%r22, %r2, 224;
	and.b32  	%r23, %r2, 96;
	and.b32  	%r24, %r2, 32;
	and.b32  	%r83, %r3, 134217720;
	neg.s32 	%r25, %r83;
	cvta.to.global.u64 	%rd2, %rd4;
$L__BB1_12:
	setp.lt.u32 	%p10, %r2, 32;
	mov.b32 	%r150, 0;
	@%p10 bra 	$L__BB1_24;
	setp.lt.u32 	%p11, %r19, 7;
	mov.b32 	%r145, 0;
	mov.u32 	%r150, %r145;
	@%p11 bra 	$L__BB1_16;
	shl.b32 	%r88, %r137, 2;
	mov.u32 	%r89, s_mem;
	add.s32 	%r90, %r89, %r88;
	add.s32 	%r138, %r90, 4112;
	mov.b32 	%r150, 0;
	mov.u32 	%r139, %r25;
$L__BB1_15:
	.pragma "nounroll";
	ld.shared.u32 	%r91, [%r138+-4112];
	add.s32 	%r92, %r91, %r150;
	ld.shared.u32 	%r93, [%r138+-3084];
	add.s32 	%r94, %r93, %r92;
	ld.shared.u32 	%r95, [%r138+-2056];
	add.s32 	%r96, %r95, %r94;
	ld.shared.u32 	%r97, [%r138+-1028];
	add.s32 	%r98, %r97, %r96;
	ld.shared.u32 	%r99, [%r138];
	add.s32 	%r100, %r99, %r98;
	ld.shared.u32 	%r101, [%r138+1028];
	add.s32 	%r102, %r101, %r100;
	ld.shared.u32 	%r103, [%r138+2056];
	add.s32 	%r104, %r103, %r102;
	ld.shared.u32 	%r105, [%r138+3084];
	add.s32 	%r150, %r105, %r104;
	add.s32 	%r139, %r139, 8;
	add.s32 	%r138, %r138, 8224;
	setp.ne.s32 	%p12, %r139, 0;
	mov.u32 	%r145, %r21;
	@%p12 bra 	$L__BB1_15;
$L__BB1_16:
	setp.eq.s32 	%p13, %r22, 0;
	@%p13 bra 	$L__BB1_24;
	setp.lt.u32 	%p14, %r20, 3;
	@%p14 bra 	$L__BB1_19;
	mad.lo.s32 	%r107, %r145, 257, %r137;
	shl.b32 	%r108, %r107, 2;
	mov.u32 	%r109, s_mem;
	add.s32 	%r110, %r109, %r108;
	ld.shared.u32 	%r111, [%r110];
	add.s32 	%r112, %r111, %r150;
	ld.shared.u32 	%r113, [%r110+1028];
	add.s32 	%r114, %r113, %r112;
	ld.shared.u32 	%r115, [%r110+2056];
	add.s32 	%r116, %r115, %r114;
	ld.shared.u32 	%r117, [%r110+3084];
	add.s32 	%r150, %r117, %r116;
	add.s32 	%r145, %r145, 4;
$L__BB1_19:
	setp.eq.s32 	%p15, %r23, 0;
	@%p15 bra 	$L__BB1_24;
	setp.eq.s32 	%p16, %r23, 32;
	@%p16 bra 	$L__BB1_22;
	mad.lo.s32 	%r119, %r145, 257, %r137;
	shl.b32 	%r120, %r119, 2;
	mov.u32 	%r121, s_mem;
	add.s32 	%r122, %r121, %r120;
	ld.shared.u32 	%r123, [%r122];
	add.s32 	%r124, %r123, %r150;
	ld.shared.u32 	%r125, [%r122+1028];
	add.s32 	%r150, %r125, %r124;
	add.s32 	%r145, %r145, 2;
$L__BB1_22:
	setp.eq.s32 	%p17, %r24, 0;
	@%p17 bra 	$L__BB1_24;
	mad.lo.s32 	%r126, %r145, 257, %r137;
	shl.b32 	%r127, %r126, 2;
	mov.u32 	%r128, s_mem;
	add.s32 	%r129, %r128, %r127;
	ld.shared.u32 	%r130, [%r129];
	add.s32 	%r150, %r130, %r150;
$L__BB1_24:
	setp.eq.s32 	%p18, %r150, 0;
	@%p18 bra 	$L__BB1_26;
	mul.wide.u32 	%rd7, %r137, 4;
	add.s64 	%rd8, %rd2, %rd7;
	atom.global.add.u32 	%r131, [%rd8], %r150;
$L__BB1_26:
	add.s32 	%r137, %r137, %r2;
	setp.lt.u32 	%p19, %r137, 256;
	@%p19 bra 	$L__BB1_12;
$L__BB1_27:
	ret;

}
	// .globl	_Z16apply_map_kernelPKhPhPKii
.visible .entry _Z16apply_map_kernelPKhPhPKii(
	.param .u64 .ptr .align 1 _Z16apply_map_kernelPKhPhPKii_param_0,
	.param .u64 .ptr .align 1 _Z16apply_map_kernelPKhPhPKii_param_1,
	.param .u64 .ptr .align 1 _Z16apply_map_kernelPKhPhPKii_param_2,
	.param .u32 _Z16apply_map_kernelPKhPhPKii_param_3
)
{
	.reg .pred 	%p<2>;
	.reg .b32 	%r<8>;
	.reg .b64 	%rd<12>;

	ld.param.u64 	%rd1, [_Z16apply_map_kernelPKhPhPKii_param_0];
	ld.param.u64 	%rd2, [_Z16apply_map_kernelPKhPhPKii_param_1];
	ld.param.u64 	%rd3, [_Z16apply_map_kernelPKhPhPKii_param_2];
	ld.param.u32 	%r2, [_Z16apply_map_kernelPKhPhPKii_param_3];
	mov.u32 	%r3, %ntid.x;
	mov.u32 	%r4, %ctaid.x;
	mov.u32 	%r5, %tid.x;
	mad.lo.s32 	%r1, %r3, %r4, %r5;
	setp.ge.s32 	%p1, %r1, %r2;
	@%p1 bra 	$L__BB2_2;
	cvta.to.global.u64 	%rd4, %rd1;
	cvta.to.global.u64 	%rd5, %rd3;
	cvta.to.global.u64 	%rd6, %rd2;
	cvt.s64.s32 	%rd7, %r1;
	add.s64 	%rd8, %rd4, %rd7;
	ld.global.u8 	%r6, [%rd8];
	mul.wide.u32 	%rd9, %r6, 4;
	add.s64 	%rd10, %rd5, %rd9;
	ld.global.u32 	%r7, [%rd10];
	add.s64 	%rd11, %rd6, %rd7;
	st.global.u8 	[%rd11], %r7;
$L__BB2_2:
	ret;

}
	// .globl	_Z18cdf_and_lut_kernelPKiiPi
.visible .entry _Z18cdf_and_lut_kernelPKiiPi(
	.param .u64 .ptr .align 1 _Z18cdf_and_lut_kernelPKiiPi_param_0,
	.param .u32 _Z18cdf_and_lut_kernelPKiiPi_param_1,
	.param .u64 .ptr .align 1 _Z18cdf_and_lut_kernelPKiiPi_param_2
)
{
	.reg .pred 	%p<95>;
	.reg .b32 	%r<117>;
	.reg .b32 	%f<133>;
	.reg .b64 	%rd<11>;
	// demoted variable
	.shared .align 4 .u32 _ZZ18cdf_and_lut_kernelPKiiPiE10floor_gray;
	// demoted variable
	.shared .align 4 .u32 _ZZ18cdf_and_lut_kernelPKiiPiE9ceil_gray;
	// demoted variable
	.shared .align 4 .f32 _ZZ18cdf_and_lut_kernelPKiiPiE9cdf_floor;
	// demoted variable
	.shared .align 4 .f32 _ZZ18cdf_and_lut_kernelPKiiPiE8cdf_ceil;
	// demoted variable
	.shared .align 4 .u32 _ZZ18cdf_and_lut_kernelPKiiPiE9use_plain;
	ld.param.u64 	%rd2, [_Z18cdf_and_lut_kernelPKiiPi_param_0];
	ld.param.u32 	%r76, [_Z18cdf_and_lut_kernelPKiiPi_param_1];
	ld.param.u64 	%rd3, [_Z18cdf_and_lut_kernelPKiiPi_param_2];
	cvta.to.global.u64 	%rd1, %rd3;
	mov.u32 	%r1, %tid.x;
	mov.u32 	%r77, %ctaid.x;
	setp.ne.s32 	%p1, %r77, 0;
	mov.u32 	%r78, %ntid.x;
	setp.lt.u32 	%p2, %r78, 256;
	or.pred  	%p3, %p1, %p2;
	@%p3 bra 	$L__BB3_116;
	setp.gt.s32 	%p4, %r76, 0;
	@%p4 bra 	$L__BB3_4;
	setp.gt.u32 	%p94, %r1, 255;
	@%p94 bra 	$L__BB3_116;
	mul.wide.u32 	%rd9, %r1, 4;
	add.s64 	%rd10, %rd1, %rd9;
	st.global.u32 	[%rd10], %r1;
	bra.uni 	$L__BB3_116;
$L__BB3_4:
	setp.gt.u32 	%p5, %r1, 255;
	shl.b32 	%r80, %r1, 2;
	mov.u32 	%r81, cdf;
	add.s32 	%r2, %r81, %r80;
	@%p5 bra 	$L__BB3_6;
	cvt.rn.f32.u32 	%f51, %r76;
	rcp.rn.f32 	%f52, %f51;
	cvta.to.global.u64 	%rd4, %rd2;
	mul.wide.u32 	%rd5, %r1, 4;
	add.s64 	%rd6, %rd4, %rd5;
	ld.global.nc.u32 	%r82, [%rd6];
	cvt.rn.f32.s32 	%f53, %r82;
	mul.f32 	%f54, %f52, %f53;
	st.shared.f32 	[%r2], %f54;
$L__BB3_6:
	bar.sync 	0;
	add.s32 	%r83, %r1, -1;
	setp.gt.u32 	%p6, %r83, 254;
	mov.f32 	%f124, 0f00000000;
	@%p6 bra 	$L__BB3_8;
	ld.shared.f32 	%f124, [%r2+-4];
$L__BB3_8:
	setp.gt.u32 	%p7, %r1, 255;
	bar.sync 	0;
	@%p7 bra 	$L__BB3_10;
	ld.shared.f32 	%f56, [%r2];
	add.f32 	%f57, %f124, %f56;
	st.shared.f32 	[%r2], %f57;
$L__BB3_10:
	bar.sync 	0;
	add.s32 	%r84, %r1, -2;
	setp.gt.u32 	%p8, %r84, 253;
	mov.f32 	%f125, 0f00000000;
	@%p8 bra 	$L__BB3_12;
	ld.shared.f32 	%f125, [%r2+-8];
$L__BB3_12:
	setp.gt.u32 	%p9, %r1, 255;
	bar.sync 	0;
	@%p9 bra 	$L__BB3_14;
	ld.shared.f32 	%f59, [%r2];
	add.f32 	%f60, %f125, %f59;
	st.shared.f32 	[%r2], %f60;
$L__BB3_14:
	bar.sync 	0;
	add.s32 	%r85, %r1, -4;
	setp.gt.u32 	%p10, %r85, 251;
	mov.f32 	%f126, 0f00000000;
	@%p10 bra 	$L__BB3_16;
	ld.shared.f32 	%f126, [%r2+-16];
$L__BB3_16:
	setp.gt.u32 	%p11, %r1, 255;
	bar.sync 	0;
	@%p11 bra 	$L__BB3_18;
	ld.shared.f32 	%f62, [%r2];
	add.f32 	%f63, %f126, %f62;
	st.shared.f32 	[%r2], %f63;
$L__BB3_18:
	bar.sync 	0;
	add.s32 	%r86, %r1, -8;
	setp.gt.u32 	%p12, %r86, 247;
	mov.f32 	%f127, 0f00000000;
	@%p12 bra 	$L__BB3_20;
	ld.shared.f32 	%f127, [%r2+-32];
$L__BB3_20:
	setp.gt.u32 	%p13, %r1, 255;
	bar.sync 	0;
	@%p13 bra 	$L__BB3_22;
	ld.shared.f32 	%f65, [%r2];
	add.f32 	%f66, %f127, %f65;
	st.shared.f32 	[%r2], %f66;
$L__BB3_22:
	bar.sync 	0;
	add.s32 	%r87, %r1, -16;
	setp.gt.u32 	%p14, %r87, 239;
	mov.f32 	%f128, 0f00000000;
	@%p14 bra 	$L__BB3_24;
	ld.shared.f32 	%f128, [%r2+-64];
$L__BB3_24:
	setp.gt.u32 	%p15, %r1, 255;
	bar.sync 	0;
	@%p15 bra 	$L__BB3_26;
	ld.shared.f32 	%f68, [%r2];
	add.f32 	%f69, %f128, %f68;
	st.shared.f32 	[%r2], %f69;
$L__BB3_26:
	bar.sync 	0;
	add.s32 	%r88, %r1, -32;
	setp.gt.u32 	%p16, %r88, 223;
	mov.f32 	%f129, 0f00000000;
	@%p16 bra 	$L__BB3_28;
	ld.shared.f32 	%f129, [%r2+-128];
$L__BB3_28:
	setp.gt.u32 	%p17, %r1, 255;
	bar.sync 	0;
	@%p17 bra 	$L__BB3_30;
	ld.shared.f32 	%f71, [%r2];
	add.f32 	%f72, %f129, %f71;
	st.shared.f32 	[%r2], %f72;
$L__BB3_30:
	bar.sync 	0;
	add.s32 	%r89, %r1, -64;
	setp.gt.u32 	%p18, %r89, 191;
	mov.f32 	%f130, 0f00000000;
	@%p18 bra 	$L__BB3_32;
	ld.shared.f32 	%f130, [%r2+-256];
$L__BB3_32:
	setp.gt.u32 	%p19, %r1, 255;
	bar.sync 	0;
	@%p19 bra 	$L__BB3_34;
	ld.shared.f32 	%f74, [%r2];
	add.f32 	%f75, %f130, %f74;
	st.shared.f32 	[%r2], %f75;
$L__BB3_34:
	bar.sync 	0;
	and.b32  	%r90, %r1, 896;
	setp.ne.s32 	%p20, %r90, 128;
	mov.f32 	%f131, 0f00000000;
	@%p20 bra 	$L__BB3_36;
	ld.shared.f32 	%f131, [%r2+-512];
$L__BB3_36:
	setp.gt.u32 	%p21, %r1, 255;
	bar.sync 	0;
	@%p21 bra 	$L__BB3_38;
	ld.shared.f32 	%f77, [%r2];
	add.f32 	%f78, %f131, %f77;
	st.shared.f32 	[%r2], %f78;
$L__BB3_38:
	bar.sync 	0;
	setp.ne.s32 	%p22, %r1, 0;
	@%p22 bra 	$L__BB3_109;
	mov.b32 	%r112, 0;
$L__BB3_40:
	shl.b32 	%r92, %r112, 2;
	add.s32 	%r4, %r81, %r92;
	ld.shared.f32 	%f79, [%r4];
	setp.geu.f32 	%p23, %f79, 0f3C23D70A;
	mov.u32 	%r113, %r112;
	@%p23 bra 	$L__BB3_73;
	add.s32 	%r113, %r112, 1;
	ld.shared.f32 	%f80, [%r4+4];
	setp.geu.f32 	%p24, %f80, 0f3C23D70A;
	@%p24 bra 	$L__BB3_73;
	add.s32 	%r113, %r112, 2;
	ld.shared.f32 	%f81, [%r4+8];
	setp.geu.f32 	%p25, %f81, 0f3C23D70A;
	@%p25 bra 	$L__BB3_73;
	add.s32 	%r113, %r112, 3;
	ld.shared.f32 	%f82, [%r4+12];
	setp.geu.f32 	%p26, %f82, 0f3C23D70A;
	@%p26 bra 	$L__BB3_73;
	add.s32 	%r113, %r112, 4;
	ld.shared.f32 	%f83, [%r4+16];
	setp.geu.f32 	%p27, %f83, 0f3C23D70A;
	@%p27 bra 	$L__BB3_73;
	add.s32 	%r113, %r112, 5;
	ld.shared.f32 	%f84, [%r4+20];
	setp.geu.f32 	%p28, %f84, 0f3C23D70A;
	@%p28 bra 	$L__BB3_73;
	add.s32 	%r113, %r112, 6;
	ld.shared.f32 	%f85, [%r4+24];
	setp.geu.f32 	%p29, %f85, 0f3C23D70A;
	@%p29 bra 	$L__BB3_73;
	add.s32 	%r113, %r112, 7;
	ld.shared.f32 	%f86, [%r4+28];
	setp.geu.f32 	%p30, %f86, 0f3C23D70A;
	@%p30 bra 	$L__BB3_73;
	add.s32 	%r113, %r112, 8;
	ld.shared.f32 	%f87, [%r4+32];
	setp.geu.f32 	%p31, %f87, 0f3C23D70A;
	@%p31 bra 	$L__BB3_73;
	add.s32 	%r113, %r112, 9;
	ld.shared.f32 	%f88, [%r4+36];
	setp.geu.f32 	%p32, %f88, 0f3C23D70A;
	@%p32 bra 	$L__BB3_73;
	add.s32 	%r113, %r112, 10;
	ld.shared.f32 	%f89, [%r4+40];
	setp.geu.f32 	%p33, %f89, 0f3C23D70A;
	@%p33 bra 	$L__BB3_73;
	add.s32 	%r113, %r112, 11;
	ld.shared.f32 	%f90, [%r4+44];
	setp.geu.f32 	%p34, %f90, 0f3C23D70A;
	@%p34 bra 	$L__BB3_73;
	add.s32 	%r113, %r112, 12;
	ld.shared.f32 	%f91, [%r4+48];
	setp.geu.f32 	%p35, %f91, 0f3C23D70A;
	@%p35 bra 	$L__BB3_73;
	add.s32 	%r113, %r112, 13;
	ld.shared.f32 	%f92, [%r4+52];
	setp.geu.f32 	%p36, %f92, 0f3C23D70A;
	@%p36 bra 	$L__BB3_73;
	add.s32 	%r113, %r112, 14;
	ld.shared.f32 	%f93, [%r4+56];
	setp.geu.f32 	%p37, %f93, 0f3C23D70A;
	@%p37 bra 	$L__BB3_73;
	add.s32 	%r113, %r112, 15;
	ld.shared.f32 	%f94, [%r4+60];
	setp.geu.f32 	%p38, %f94, 0f3C23D70A;
	@%p38 bra 	$L__BB3_73;
	add.s32 	%r113, %r112, 16;
	ld.shared.f32 	%f95, [%r4+64];
	setp.geu.f32 	%p39, %f95, 0f3C23D70A;
	@%p39 bra 	$L__BB3_73;
	add.s32 	%r113, %r112, 17;
	ld.shared.f32 	%f96, [%r4+68];
	setp.geu.f32 	%p40, %f96, 0f3C23D70A;
	@%p40 bra 	$L__BB3_73;
	add.s32 	%r113, %r112, 18;
	ld.shared.f32 	%f97, [%r4+72];
	setp.geu.f32 	%p41, %f97, 0f3C23D70A;
	@%p41 bra 	$L__BB3_73;
	add.s32 	%r113, %r112, 19;
	ld.shared.f32 	%f98, [%r4+76];
	setp.geu.f32 	%p42, %f98, 0f3C23D70A;
	@%p42 bra 	$L__BB3_73;
	add.s32 	%r113, %r112, 20;
	ld.shared.f32 	%f99, [%r4+80];
	setp.geu.f32 	%p43, %f99, 0f3C23D70A;
	@%p43 bra 	$L__BB3_73;
	add.s32 	%r113, %r112, 21;
	ld.shared.f32 	%f100, [%r4+84];
	setp.geu.f32 	%p44, %f100, 0f3C23D70A;
	@%p44 bra 	$L__BB3_73;
	add.s32 	%r113, %r112, 22;
	ld.shared.f32 	%f101, [%r4+88];
	setp.geu.f32 	%p45, %f101, 0f3C23D70A;
	@%p45 bra 	$L__BB3_73;
	add.s32 	%r113, %r112, 23;
	ld.shared.f32 	%f102, [%r4+92];
	setp.geu.f32 	%p46, %f102, 0f3C23D70A;
	@%p46 bra 	$L__BB3_73;
	add.s32 	%r113, %r112, 24;
	ld.shared.f32 	%f103, [%r4+96];
	setp.geu.f32 	%p47, %f103, 0f3C23D70A;
	@%p47 bra 	$L__BB3_73;
	add.s32 	%r113, %r112, 25;
	ld.shared.f32 	%f104, [%r4+100];
	setp.geu.f32 	%p48, %f104, 0f3C23D70A;
	@%p48 bra 	$L__BB3_73;
	add.s32 	%r113, %r112, 26;
	ld.shared.f32 	%f105, [%r4+104];
	setp.geu.f32 	%p49, %f105, 0f3C23D70A;
	@%p49 bra 	$L__BB3_73;
	add.s32 	%r113, %r112, 27;
	ld.shared.f32 	%f106, [%r4+108];
	setp.geu.f32 	%p50, %f106, 0f3C23D70A;
	@%p50 bra 	$L__BB3_73;
	add.s32 	%r113, %r112, 28;
	ld.shared.f32 	%f107, [%r4+112];
	setp.geu.f32 	%p51, %f107, 0f3C23D70A;
	@%p51 bra 	$L__BB3_73;
	add.s32 	%r113, %r112, 29;
	ld.shared.f32 	%f108, [%r4+116];
	setp.geu.f32 	%p52, %f108, 0f3C23D70A;
	@%p52 bra 	$L__BB3_73;
	add.s32 	%r113, %r112, 30;
	ld.shared.f32 	%f109, [%r4+120];
	setp.geu.f32 	%p53, %f109, 0f3C23D70A;
	@%p53 bra 	$L__BB3_73;
	add.s32 	%r113, %r112, 31;
	ld.shared.f32 	%f110, [%r4+124];
	setp.geu.f32 	%p54, %f110, 0f3C23D70A;
	@%p54 bra 	$L__BB3_73;
	add.s32 	%r112, %r112, 32;
	setp.ne.s32 	%p55, %r112, 256;
	mov.b32 	%r113, 0;
	@%p55 bra 	$L__BB3_40;
$L__BB3_73:
	mov.b32 	%r114, 255;
$L__BB3_74:
	shl.b32 	%r96, %r114, 2;
	add.s32 	%r39, %r81, %r96;
	ld.shared.f32 	%f132, [%r39];
	setp.leu.f32 	%p56, %f132, 0f3F7D70A4;
	mov.u32 	%r115, %r114;
	@%p56 bra 	$L__BB3_108;
	add.s32 	%r115, %r114, -1;
	ld.shared.f32 	%f132, [%r39+-4];
	setp.leu.f32 	%p57, %f132, 0f3F7D70A4;
	@%p57 bra 	$L__BB3_108;
	add.s32 	%r115, %r114, -2;
	ld.shared.f32 	%f132, [%r39+-8];
	setp.leu.f32 	%p58, %f132, 0f3F7D70A4;
	@%p58 bra 	$L__BB3_108;
	add.s32 	%r115, %r114, -3;
	ld.shared.f32 	%f132, [%r39+-12];
	setp.leu.f32 	%p59, %f132, 0f3F7D70A4;
	@%p59 bra 	$L__BB3_108;
	add.s32 	%r115, %r114, -4;
	ld.shared.f32 	%f132, [%r39+-16];
	setp.leu.f32 	%p60, %f132, 0f3F7D70A4;
	@%p60 bra 	$L__BB3_108;
	add.s32 	%r115, %r114, -5;
	ld.shared.f32 	%f132, [%r39+-20];
	setp.leu.f32 	%p61, %f132, 0f3F7D70A4;
	@%p61 bra 	$L__BB3_108;
	add.s32 	%r115, %r114, -6;
	ld.shared.f32 	%f132, [%r39+-24];
	setp.leu.f32 	%p62, %f132, 0f3F7D70A4;
	@%p62 bra 	$L__BB3_108;
	add.s32 	%r115, %r114, -7;
	ld.shared.f32 	%f132, [%r39+-28];
	setp.leu.f32 	%p63, %f132, 0f3F7D70A4;
	@%p63 bra 	$L__BB3_108;
	add.s32 	%r115, %r114, -8;
	ld.shared.f32 	%f132, [%r39+-32];
	setp.leu.f32 	%p64, %f132, 0f3F7D70A4;
	@%p64 bra 	$L__BB3_108;
	add.s32 	%r115, %r114, -9;
	ld.shared.f32 	%f132, [%r39+-36];
	setp.leu.f32 	%p65, %f132, 0f3F7D70A4;
	@%p65 bra 	$L__BB3_108;
	add.s32 	%r115, %r114, -10;
	ld.shared.f32 	%f132, [%r39+-40];
	setp.leu.f32 	%p66, %f132, 0f3F7D70A4;
	@%p66 bra 	$L__BB3_108;
	add.s32 	%r115, %r114, -11;
	ld.shared.f32 	%f132, [%r39+-44];
	setp.leu.f32 	%p67, %f132, 0f3F7D70A4;
	@%p67 bra 	$L__BB3_108;
	add.s32 	%r115, %r114, -12;
	ld.shared.f32 	%f132, [%r39+-48];
	setp.leu.f32 	%p68, %f132, 0f3F7D70A4;
	@%p68 bra 	$L__BB3_108;
	add.s32 	%r115, %r114, -13;
	ld.shared.f32 	%f132, [%r39+-52];
	setp.leu.f32 	%p69, %f132, 0f3F7D70A4;
	@%p69 bra 	$L__BB3_108;
	add.s32 	%r115, %r114, -14;
	ld.shared.f32 	%f132, [%r39+-56];
	setp.leu.f32 	%p70, %f132, 0f3F7D70A4;
	@%p70 bra 	$L__BB3_108;
	add.s32 	%r115, %r114, -15;
	ld.shared.f32 	%f132, [%r39+-60];
	setp.leu.f32 	%p71, %f132, 0f3F7D70A4;
	@%p71 bra 	$L__BB3_108;
	add.s32 	%r115, %r114, -16;
	ld.shared.f32 	%f132, [%r39+-64];
	setp.leu.f32 	%p72, %f132, 0f3F7D70A4;
	@%p72 bra 	$L__BB3_108;
	add.s32 	%r115, %r114, -17;
	ld.shared.f32 	%f132, [%r39+-68];
	setp.leu.f32 	%p73, %f132, 0f3F7D70A4;
	@%p73 bra 	$L__BB3_108;
	add.s32 	%r115, %r114, -18;
	ld.shared.f32 	%f132, [%r39+-72];
	setp.leu.f32 	%p74, %f132, 0f3F7D70A4;
	@%p74 bra 	$L__BB3_108;
	add.s32 	%r115, %r114, -19;
	ld.shared.f32 	%f132, [%r39+-76];
	setp.leu.f32 	%p75, %f132, 0f3F7D70A4;
	@%p75 bra 	$L__BB3_108;
	add.s32 	%r115, %r114, -20;
	ld.shared.f32 	%f132, [%r39+-80];
	setp.leu.f32 	%p76, %f132, 0f3F7D70A4;
	@%p76 bra 	$L__BB3_108;
	add.s32 	%r115, %r114, -21;
	ld.shared.f32 	%f132, [%r39+-84];
	setp.leu.f32 	%p77, %f132, 0f3F7D70A4;
	@%p77 bra 	$L__BB3_108;
	add.s32 	%r115, %r114, -22;
	ld.shared.f32 	%f132, [%r39+-88];
	setp.leu.f32 	%p78, %f132, 0f3F7D70A4;
	@%p78 bra 	$L__BB3_108;
	add.s32 	%r115, %r114, -23;
	ld.shared.f32 	%f132, [%r39+-92];
	setp.leu.f32 	%p79, %f132, 0f3F7D70A4;
	@%p79 bra 	$L__BB3_108;
	add.s32 	%r115, %r114, -24;
	ld.shared.f32 	%f132, [%r39+-96];
	setp.leu.f32 	%p80, %f132, 0f3F7D70A4;
	@%p80 bra 	$L__BB3_108;
	add.s32 	%r115, %r114, -25;
	ld.shared.f32 	%f132, [%r39+-100];
	setp.leu.f32 	%p81, %f132, 0f3F7D70A4;
	@%p81 bra 	$L__BB3_108;
	add.s32 	%r115, %r114, -26;
	ld.shared.f32 	%f132, [%r39+-104];
	setp.leu.f32 	%p82, %f132, 0f3F7D70A4;
	@%p82 bra 	$L__BB3_108;
	add.s32 	%r115, %r114, -27;
	ld.shared.f32 	%f132, [%r39+-108];
	setp.leu.f32 	%p83, %f132, 0f3F7D70A4;
	@%p83 bra 	$L__BB3_108;
	add.s32 	%r115, %r114, -28;
	ld.shared.f32 	%f132, [%r39+-112];
	setp.leu.f32 	%p84, %f132, 0f3F7D70A4;
	@%p84 bra 	$L__BB3_108;
	add.s32 	%r115, %r114, -29;
	ld.shared.f32 	%f132, [%r39+-116];
	setp.leu.f32 	%p85, %f132, 0f3F7D70A4;
	@%p85 bra 	$L__BB3_108;
	add.s32 	%r115, %r114, -30;
	ld.shared.f32 	%f132, [%r39+-120];
	setp.leu.f32 	%p86, %f132, 0f3F7D70A4;
	@%p86 bra 	$L__BB3_108;
	add.s32 	%r115, %r114, -31;
	ld.shared.f32 	%f132, [%r39+-124];
	setp.leu.f32 	%p87, %f132, 0f3F7D70A4;
	@%p87 bra 	$L__BB3_108;
	add.s32 	%r114, %r114, -32;
	setp.ne.s32 	%p88, %r115, 0;
	@%p88 bra 	$L__BB3_74;
	mov.b32 	%r115, 255;
	ld.shared.f32 	%f132, [cdf+1020];
$L__BB3_108:
	st.shared.u32 	[_ZZ18cdf_and_lut_kernelPKiiPiE10floor_gray], %r113;
	st.shared.u32 	[_ZZ18cdf_and_lut_kernelPKiiPiE9ceil_gray], %r115;
	shl.b32 	%r99, %r113, 2;
	add.s32 	%r101, %r81, %r99;
	ld.shared.f32 	%f111, [%r101];
	st.shared.f32 	[_ZZ18cdf_and_lut_kernelPKiiPiE9cdf_floor], %f111;
	st.shared.f32 	[_ZZ18cdf_and_lut_kernelPKiiPiE8cdf_ceil], %f132;
	sub.f32 	%f112, %f132, %f111;
	setp.le.f32 	%p89, %f112, 0f00000000;
	selp.u32 	%r102, 1, 0, %p89;
	st.shared.u32 	[_ZZ18cdf_and_lut_kernelPKiiPiE9use_plain], %r102;
$L__BB3_109:
	setp.gt.u32 	%p90, %r1, 255;
	bar.sync 	0;
	@%p90 bra 	$L__BB3_116;
	ld.shared.u32 	%r103, [_ZZ18cdf_and_lut_kernelPKiiPiE9use_plain];
	setp.eq.s32 	%p91, %r103, 0;
	@%p91 bra 	$L__BB3_112;
	ld.shared.f32 	%f113, [%r2];
	fma.rn.f32 	%f114, %f113, 0f437F0000, 0f3F000000;
	cvt.rmi.f32.f32 	%f115, %f114;
	cvt.rzi.s32.f32 	%r104, %f115;
	max.s32 	%r105, %r104, 0;
	min.s32 	%r116, %r105, 255;
	bra.uni 	$L__BB3_115;
$L__BB3_112:
	ld.shared.u32 	%r107, [_ZZ18cdf_and_lut_kernelPKiiPiE10floor_gray];
	setp.lt.s32 	%p92, %r1, %r107;
	mov.b32 	%r116, 0;
	@%p92 bra 	$L__BB3_115;
	ld.shared.u32 	%r109, [_ZZ18cdf_and_lut_kernelPKiiPiE9ceil_gray];
	setp.gt.s32 	%p93, %r1, %r109;
	mov.b32 	%r116, 255;
	@%p93 bra 	$L__BB3_115;
	ld.shared.f32 	%f116, [_ZZ18cdf_and_lut_kernelPKiiPiE8cdf_ceil];
	ld.shared.f32 	%f117, [_ZZ18cdf_and_lut_kernelPKiiPiE9cdf_floor];
	sub.f32 	%f118, %f116, %f117;
	ld.shared.f32 	%f119, [%r2];
	sub.f32 	%f120, %f119, %f117;
	div.rn.f32 	%f121, %f120, %f118;
	fma.rn.f32 	%f122, %f121, 0f437F0000, 0f3F000000;
	cvt.rmi.f32.f32 	%f123, %f122;
	cvt.rzi.s32.f32 	%r110, %f123;
	max.s32 	%r111, %r110, 0;
	min.s32 	%r116, %r111, 255;
$L__BB3_115:
	mul.wide.u32 	%rd7, %r1, 4;
	add.s64 	%rd8, %rd1, %rd7;
	st.global.u32 	[%rd8], %r116;
$L__BB3_116:
	ret;

}


// ===== COMPILED SASS (sm_100) =====

	.target	sm_100

	.elftype	@"ET_EXEC"


//--------------------- .note.nv.tkinfo           --------------------------
	.section	.note.nv.tkinfo,"",@"SHT_NOTE"
	.sectionflags	@"SHF_NOTE_NV_TKINFO"
	.tkinfo
        /*0018*/ 	.word	0x00000002
        /*0030*/ 	.string	""
        /*0030*/ 	.string	"ptxas"
        /*0030*/ 	.string	"Cuda compilation tools, release 13.0, V13.0.88"
        /*0030*/ 	.string	"Build cuda_13.0.r13.0/compiler.36424714_0"
        /*0030*/ 	.string	"-arch sm_100 -m 64 "



//--------------------- .note.nv.cuinfo           --------------------------
	.section	.note.nv.cuinfo,"",@"SHT_NOTE"
	.sectionflags	@"SHF_NOTE_NV_CUINFO"
        /*0018*/ 	.short	0x0002
        /*001a*/ 	.short	0x0064
        /*001c*/ 	.short	0x0082
	.zero		2


//--------------------- .nv.info                  --------------------------
	.section	.nv.info,"",@"SHT_CUDA_INFO"
	.align	4


	//----- nvinfo : EIATTR_REGCOUNT
	.align		4
        /*0000*/ 	.byte	0x04, 0x2f
        /*0002*/ 	.short	(.L_1 - .L_0)
	.align		4
.L_0:
        /*0004*/ 	.word	index@(_Z18rgb_to_gray_kernelPKhPhi)
        /*0008*/ 	.word	0x0000000a


	//----- nvinfo : EIATTR_FRAME_SIZE
	.align		4
.L_1:
        /*000c*/ 	.byte	0x04, 0x11
        /*000e*/ 	.short	(.L_3 - .L_2)
	.align		4
.L_2:
        /*0010*/ 	.word	index@(_Z18rgb_to_gray_kernelPKhPhi)
        /*0014*/ 	.word	0x00000000


	//----- nvinfo : EIATTR_REGCOUNT
	.align		4
.L_3:
        /*0018*/ 	.byte	0x04, 0x2f
        /*001a*/ 	.short	(.L_5 - .L_4)
	.align		4
.L_4:
        /*001c*/ 	.word	index@(_Z26hist_kernel_shared_perwarpPKhiPi)
        /*0020*/ 	.word	0x00000013


	//----- nvinfo : EIATTR_FRAME_SIZE
	.align		4
.L_5:
        /*0024*/ 	.byte	0x04, 0x11
        /*0026*/ 	.short	(.L_7 - .L_6)
	.align		4
.L_6:
        /*0028*/ 	.word	index@(_Z26hist_kernel_shared_perwarpPKhiPi)
        /*002c*/ 	.word	0x00000000


	//----- nvinfo : EIATTR_REGCOUNT
	.align		4
.L_7:
        /*0030*/ 	.byte	0x04, 0x2f
        /*0032*/ 	.short	(.L_9 - .L_8)
	.align		4
.L_8:
        /*0034*/ 	.word	index@(_Z16apply_map_kernelPKhPhPKii)
        /*0038*/ 	.word	0x0000000a


	//----- nvinfo : EIATTR_FRAME_SIZE
	.align		4
.L_9:
        /*003c*/ 	.byte	0x04, 0x11
        /*003e*/ 	.short	(.L_11 - .L_10)
	.align		4
.L_10:
        /*0040*/ 	.word	index@(_Z16apply_map_kernelPKhPhPKii)
        /*0044*/ 	.word	0x00000000


	//----- nvinfo : EIATTR_REGCOUNT
	.align		4
.L_11:
        /*0048*/ 	.byte	0x04, 0x2f
        /*004a*/ 	.short	(.L_13 - .L_12)
	.align		4
.L_12:
        /*004c*/ 	.word	index@(_Z18cdf_and_lut_kernelPKiiPi)
        /*0050*/ 	.word	0x0000000f


	//----- nvinfo : EIATTR_FRAME_SIZE
	.align		4
.L_13:
        /*0054*/ 	.byte	0x04, 0x11
        /*0056*/ 	.short	(.L_15 - .L_14)
	.align		4
.L_14:
        /*0058*/ 	.word	index@($__internal_1_$__cuda_sm3x_div_rn_noftz_f32_slowpath)
        /*005c*/ 	.word	0x00000000


	//----- nvinfo : EIATTR_FRAME_SIZE
	.align		4
.L_15:
        /*0060*/ 	.byte	0x04, 0x11
        /*0062*/ 	.short	(.L_17 - .L_16)
	.align		4
.L_16:
        /*0064*/ 	.word	index@($__internal_0_$__cuda_sm20_rcp_rn_f32_slowpath)
        /*0068*/ 	.word	0x00000000


	//----- nvinfo : EIATTR_FRAME_SIZE
	.align		4
.L_17:
        /*006c*/ 	.byte	0x04, 0x11
        /*006e*/ 	.short	(.L_19 - .L_18)
	.align		4
.L_18:
        /*0070*/ 	.word	index@(_Z18cdf_and_lut_kernelPKiiPi)
        /*0074*/ 	.word	0x00000000


	//----- nvinfo : EIATTR_MIN_STACK_SIZE
	.align		4
.L_19:
        /*0078*/ 	.byte	0x04, 0x12
        /*007a*/ 	.short	(.L_21 - .L_20)
	.align		4
.L_20:
        /*007c*/ 	.word	index@(_Z18cdf_and_lut_kernelPKiiPi)
        /*0080*/ 	.word	0x00000000


	//----- nvinfo : EIATTR_MIN_STACK_SIZE
	.align		4
.L_21:
        /*0084*/ 	.byte	0x04, 0x12
        /*0086*/ 	.short	(.L_23 - .L_22)
	.align		4
.L_22:
        /*0088*/ 	.word	index@(_Z16apply_map_kernelPKhPhPKii)
        /*008c*/ 	.word	0x00000000


	//----- nvinfo : EIATTR_MIN_STACK_SIZE
	.align		4
.L_23:
        /*0090*/ 	.byte	0x04, 0x12
        /*0092*/ 	.short	(.L_25 - .L_24)
	.align		4
.L_24:
        /*0094*/ 	.word	index@(_Z26hist_kernel_shared_perwarpPKhiPi)
        /*0098*/ 	.word	0x00000000


	//----- nvinfo : EIATTR_MIN_STACK_SIZE
	.align		4
.L_25:
        /*009c*/ 	.byte	0x04, 0x12
        /*009e*/ 	.short	(.L_27 - .L_26)
	.align		4
.L_26:
        /*00a0*/ 	.word	index@(_Z18rgb_to_gray_kernelPKhPhi)
        /*00a4*/ 	.word	0x00000000
.L_27:


//--------------------- .nv.compat                --------------------------
	.section	.nv.compat,"",@"SHT_CUDA_COMPAT_INFO"
	.align	4
        /*0000*/ 	.byte	0x02, 0x09, 0x00, 0x00, 0x02, 0x02, 0x01, 0x00, 0x02, 0x05, 0x05, 0x00, 0x03, 0x07, 0x01, 0x01
        /*0010*/ 	.byte	0x02, 0x03, 0x00, 0x00, 0x02, 0x06, 0x01, 0x00, 0x04, 0x0b, 0x08, 0x00, 0x01, 0x00, 0x00, 0x00
        /*0020*/ 	.byte	0x00, 0x00, 0x00, 0x00


//--------------------- .nv.info._Z18cdf_and_lut_kernelPKiiPi --------------------------
	.section	.nv.info._Z18cdf_and_lut_kernelPKiiPi,"",@"SHT_CUDA_INFO"
	.sectionflags	@""
	.align	4


	//----- nvinfo : EIATTR_CUDA_API_VERSION
	.align		4
        /*0000*/ 	.byte	0x04, 0x37
        /*0002*/ 	.short	(.L_29 - .L_28)
.L_28:
        /*0004*/ 	.word	0x00000082


	//----- nvinfo : EIATTR_KPARAM_INFO
	.align		4
.L_29:
        /*0008*/ 	.byte	0x04, 0x17
        /*000a*/ 	.short	(.L_31 - .L_30)
.L_30:
        /*000c*/ 	.word	0x00000000
        /*0010*/ 	.short	0x0002
        /*0012*/ 	.short	0x0010
        /*0014*/ 	.byte	0x00, 0xf5, 0x21, 0x00


	//----- nvinfo : EIATTR_KPARAM_INFO
	.align		4
.L_31:
        /*0018*/ 	.byte	0x04, 0x17
        /*001a*/ 	.short	(.L_33 - .L_32)
.L_32:
        /*001c*/ 	.word	0x00000000
        /*0020*/ 	.short	0x0001
        /*0022*/ 	.short	0x0008
        /*0024*/ 	.byte	0x00, 0xf0, 0x11, 0x00


	//----- nvinfo : EIATTR_KPARAM_INFO
	.align		4
.L_33:
        /*0028*/ 	.byte	0x04, 0x17
        /*002a*/ 	.short	(.L_35 - .L_34)
.L_34:
        /*002c*/ 	.word	0x00000000
        /*0030*/ 	.short	0x0000
        /*0032*/ 	.short	0x0000
        /*0034*/ 	.byte	0x00, 0xf5, 0x21, 0x00


	//----- nvinfo : EIATTR_SPARSE_MMA_MASK
	.align		4
.L_35:
        /*0038*/ 	.byte	0x03, 0x50
        /*003a*/ 	.short	0x0000


	//----- nvinfo : EIATTR_MAXREG_COUNT
	.align		4
        /*003c*/ 	.byte	0x03, 0x1b
        /*003e*/ 	.short	0x00ff


	//----- nvinfo : EIATTR_NUM_BARRIERS
	.align		4
        /*0040*/ 	.byte	0x02, 0x4c
        /*0042*/ 	.byte	0x01
	.zero		1


	//----- nvinfo : EIATTR_MERCURY_ISA_VERSION
	.align		4
        /*0044*/ 	.byte	0x03, 0x5f
        /*0046*/ 	.short	0x0101


	//----- nvinfo : EIATTR_VRC_CTA_INIT_COUNT
	.align		4
        /*0048*/ 	.byte	0x02, 0x4a
	.zero		1
	.zero		1


	//----- nvinfo : EIATTR_EXIT_INSTR_OFFSETS
	.align		4
        /*004c*/ 	.byte	0x04, 0x1c
        /*004e*/ 	.short	(.L_37 - .L_36)


	//   ....[0]....
.L_36:
        /*0050*/ 	.word	0x00000050


	//   ....[1]....
        /*0054*/ 	.word	0x000000c0


	//   ....[2]....
        /*0058*/ 	.word	0x00000100


	//   ....[3]....
        /*005c*/ 	.word	0x00004710


	//   ....[4]....
        /*0060*/ 	.word	0x00004a00


	//----- nvinfo : EIATTR_CRS_STACK_SIZE
	.align		4
.L_37:
        /*0064*/ 	.byte	0x04, 0x1e
        /*0066*/ 	.short	(.L_39 - .L_38)
.L_38:
        /*0068*/ 	.word	0x00000000


	//----- nvinfo : EIATTR_CBANK_PARAM_SIZE
	.align		4
.L_39:
        /*006c*/ 	.byte	0x03, 0x19
        /*006e*/ 	.short	0x0018


	//----- nvinfo : EIATTR_PARAM_CBANK
	.align		4
        /*0070*/ 	.byte	0x04, 0x0a
        /*0072*/ 	.short	(.L_41 - .L_40)
	.align		4
.L_40:
        /*0074*/ 	.word	index@(.nv.constant0._Z18cdf_and_lut_kernelPKiiPi)
        /*0078*/ 	.short	0x0380
        /*007a*/ 	.short	0x0018


	//----- nvinfo : EIATTR_SW_WAR
	.align		4
.L_41:
        /*007c*/ 	.byte	0x04, 0x36
        /*007e*/ 	.short	(.L_43 - .L_42)
.L_42:
        /*0080*/ 	.word	0x00000008
.L_43:


//--------------------- .nv.info._Z16apply_map_kernelPKhPhPKii --------------------------
	.section	.nv.info._Z16apply_map_kernelPKhPhPKii,"",@"SHT_CUDA_INFO"
	.sectionflags	@""
	.align	4


	//----- nvinfo : EIATTR_CUDA_API_VERSION
	.align		4
        /*0000*/ 	.byte	0x04, 0x37
        /*0002*/ 	.short	(.L_45 - .L_44)
.L_44:
        /*0004*/ 	.word	0x00000082


	//----- nvinfo : EIATTR_KPARAM_INFO
	.align		4
.L_45:
        /*0008*/ 	.byte	0x04, 0x17
        /*000a*/ 	.short	(.L_47 - .L_46)
.L_46:
        /*000c*/ 	.word	0x00000000
        /*0010*/ 	.short	0x0003
        /*0012*/ 	.short	0x0018
        /*0014*/ 	.byte	0x00, 0xf0, 0x11, 0x00


	//----- nvinfo : EIATTR_KPARAM_INFO
	.align		4
.L_47:
        /*0018*/ 	.byte	0x04, 0x17
        /*001a*/ 	.short	(.L_49 - .L_48)
.L_48:
        /*001c*/ 	.word	0x00000000
        /*0020*/ 	.short	0x0002
        /*0022*/ 	.short	0x0010
        /*0024*/ 	.byte	0x00, 0xf5, 0x21, 0x00


	//----- nvinfo : EIATTR_KPARAM_INFO
	.align		4
.L_49:
        /*0028*/ 	.byte	0x04, 0x17
        /*002a*/ 	.short	(.L_51 - .L_50)
.L_50:
        /*002c*/ 	.word	0x00000000
        /*0030*/ 	.short	0x0001
        /*0032*/ 	.short	0x0008
        /*0034*/ 	.byte	0x00, 0xf5, 0x21, 0x00


	//----- nvinfo : EIATTR_KPARAM_INFO
	.align		4
.L_51:
        /*0038*/ 	.byte	0x04, 0x17
        /*003a*/ 	.short	(.L_53 - .L_52)
.L_52:
        /*003c*/ 	.word	0x00000000
        /*0040*/ 	.short	0x0000
        /*0042*/ 	.short	0x0000
        /*0044*/ 	.byte	0x00, 0xf5, 0x21, 0x00


	//----- nvinfo : EIATTR_SPARSE_MMA_MASK
	.align		4
.L_53:
        /*0048*/ 	.byte	0x03, 0x50
        /*004a*/ 	.short	0x0000


	//----- nvinfo : EIATTR_MAXREG_COUNT
	.align		4
        /*004c*/ 	.byte	0x03, 0x1b
        /*004e*/ 	.short	0x00ff


	//----- nvinfo : EIATTR_MERCURY_ISA_VERSION
	.align		4
        /*0050*/ 	.byte	0x03, 0x5f
        /*0052*/ 	.short	0x0101


	//----- nvinfo : EIATTR_VRC_CTA_INIT_COUNT
	.align		4
        /*0054*/ 	.byte	0x02, 0x4a
	.zero		1
	.zero		1


	//----- nvinfo : EIATTR_EXIT_INSTR_OFFSETS
	.align		4
        /*0058*/ 	.byte	0x04, 0x1c
        /*005a*/ 	.short	(.L_55 - .L_54)


	//   ....[0]....
.L_54:
        /*005c*/ 	.word	0x00000070


	//   ....[1]....
        /*0060*/ 	.word	0x00000140


	//----- nvinfo : EIATTR_CBANK_PARAM_SIZE
	.align		4
.L_55:
        /*0064*/ 	.byte	0x03, 0x19
        /*0066*/ 	.short	0x001c


	//----- nvinfo : EIATTR_PARAM_CBANK
	.align		4
        /*0068*/ 	.byte	0x04, 0x0a
        /*006a*/ 	.short	(.L_57 - .L_56)
	.align		4
.L_56:
        /*006c*/ 	.word	index@(.nv.constant0._Z16apply_map_kernelPKhPhPKii)
        /*0070*/ 	.short	0x0380
        /*0072*/ 	.short	0x001c


	//----- nvinfo : EIATTR_SW_WAR
	.align		4
.L_57:
        /*0074*/ 	.byte	0x04, 0x36
        /*0076*/ 	.short	(.L_59 - .L_58)
.L_58:
        /*0078*/ 	.word	0x00000008
.L_59:


//--------------------- .nv.info._Z26hist_kernel_shared_perwarpPKhiPi --------------------------
	.section	.nv.info._Z26hist_kernel_shared_perwarpPKhiPi,"",@"SHT_CUDA_INFO"
	.sectionflags	@""
	.align	4


	//----- nvinfo : EIATTR_CUDA_API_VERSION
	.align		4
        /*0000*/ 	.byte	0x04, 0x37
        /*0002*/ 	.short	(.L_61 - .L_60)
.L_60:
        /*0004*/ 	.word	0x00000082


	//----- nvinfo : EIATTR_KPARAM_INFO
	.align		4
.L_61:
        /*0008*/ 	.byte	0x04, 0x17
        /*000a*/ 	.short	(.L_63 - .L_62)
.L_62:
        /*000c*/ 	.word	0x00000000
        /*0010*/ 	.short	0x0002
        /*0012*/ 	.short	0x0010
        /*0014*/ 	.byte	0x00, 0xf5, 0x21, 0x00


	//----- nvinfo : EIATTR_KPARAM_INFO
	.align		4
.L_63:
        /*0018*/ 	.byte	0x04, 0x17
        /*001a*/ 	.short	(.L_65 - .L_64)
.L_64:
        /*001c*/ 	.word	0x00000000
        /*0020*/ 	.short	0x0001
        /*0022*/ 	.short	0x0008
        /*0024*/ 	.byte	0x00, 0xf0, 0x11, 0x00


	//----- nvinfo : EIATTR_KPARAM_INFO
	.align		4
.L_65:
        /*0028*/ 	.byte	0x04, 0x17
        /*002a*/ 	.short	(.L_67 - .L_66)
.L_66:
        /*002c*/ 	.word	0x00000000
        /*0030*/ 	.short	0x0000
        /*0032*/ 	.short	0x0000
        /*0034*/ 	.byte	0x00, 0xf5, 0x21, 0x00


	//----- nvinfo : EIATTR_SPARSE_MMA_MASK
	.align		4
.L_67:
        /*0038*/ 	.byte	0x03, 0x50
        /*003a*/ 	.short	0x0000


	//----- nvinfo : EIATTR_MAXREG_COUNT
	.align		4
        /*003c*/ 	.byte	0x03, 0x1b
        /*003e*/ 	.short	0x00ff


	//----- nvinfo : EIATTR_NUM_BARRIERS
	.align		4
        /*0040*/ 	.byte	0x02, 0x4c
        /*0042*/ 	.byte	0x01
	.zero		1


	//----- nvinfo : EIATTR_MERCURY_ISA_VERSION
	.align		4
        /*0044*/ 	.byte	0x03, 0x5f
        /*0046*/ 	.short	0x0101


	//----- nvinfo : EIATTR_VRC_CTA_INIT_COUNT
	.align		4
        /*0048*/ 	.byte	0x02, 0x4a
	.zero		1
	.zero		1


	//----- nvinfo : EIATTR_EXIT_INSTR_OFFSETS
	.align		4
        /*004c*/ 	.byte	0x04, 0x1c
        /*004e*/ 	.short	(.L_69 - .L_68)


	//   ....[0]....
.L_68:
        /*0050*/ 	.word	0x00000600


	//   ....[1]....
        /*0054*/ 	.word	0x00000b70


	//----- nvinfo : EIATTR_CRS_STACK_SIZE
	.align		4
.L_69:
        /*0058*/ 	.byte	0x04, 0x1e
        /*005a*/ 	.short	(.L_71 - .L_70)
.L_70:
        /*005c*/ 	.word	0x00000000


	//----- nvinfo : EIATTR_CBANK_PARAM_SIZE
	.align		4
.L_71:
        /*0060*/ 	.byte	0x03, 0x19
        /*0062*/ 	.short	0x0018


	//----- nvinfo : EIATTR_PARAM_CBANK
	.align		4
        /*0064*/ 	.byte	0x04, 0x0a
        /*0066*/ 	.short	(.L_73 - .L_72)
	.align		4
.L_72:
        /*0068*/ 	.word	index@(.nv.constant0._Z26hist_kernel_shared_perwarpPKhiPi)
        /*006c*/ 	.short	0x0380
        /*006e*/ 	.short	0x0018


	//----- nvinfo : EIATTR_SW_WAR
	.align		4
.L_73:
        /*0070*/ 	.byte	0x04, 0x36
        /*0072*/ 	.short	(.L_75 - .L_74)
.L_74:
        /*0074*/ 	.word	0x00000008
.L_75:


//--------------------- .nv.info._Z18rgb_to_gray_kernelPKhPhi --------------------------
	.section	.nv.info._Z18rgb_to_gray_kernelPKhPhi,"",@"SHT_CUDA_INFO"
	.sectionflags	@""
	.align	4


	//----- nvinfo : EIATTR_CUDA_API_VERSION
	.align		4
        /*0000*/ 	.byte	0x04, 0x37
        /*0002*/ 	.short	(.L_77 - .L_76)
.L_76:
        /*0004*/ 	.word	0x00000082


	//----- nvinfo : EIATTR_KPARAM_INFO
	.align		4
.L_77:
        /*0008*/ 	.byte	0x04, 0x17
        /*000a*/ 	.short	(.L_79 - .L_78)
.L_78:
        /*000c*/ 	.word	0x00000000
        /*0010*/ 	.short	0x0002
        /*0012*/ 	.short	0x0010
        /*0014*/ 	.byte	0x00, 0xf0, 0x11, 0x00


	//----- nvinfo : EIATTR_KPARAM_INFO
	.align		4
.L_79:
        /*0018*/ 	.byte	0x04, 0x17
        /*001a*/ 	.short	(.L_81 - .L_80)
.L_80:
        /*001c*/ 	.word	0x00000000
        /*0020*/ 	.short	0x0001
        /*0022*/ 	.short	0x0008
        /*0024*/ 	.byte	0x00, 0xf5, 0x21, 0x00


	//----- nvinfo : EIATTR_KPARAM_INFO
	.align		4
.L_81:
        /*0028*/ 	.byte	0x04, 0x17
        /*002a*/ 	.short	(.L_83 - .L_82)
.L_82:
        /*002c*/ 	.word	0x00000000
        /*0030*/ 	.short	0x0000
        /*0032*/ 	.short	0x0000
        /*0034*/ 	.byte	0x00, 0xf5, 0x21, 0x00


	//----- nvinfo : EIATTR_SPARSE_MMA_MASK
	.align		4
.L_83:
        /*0038*/ 	.byte	0x03, 0x50
        /*003a*/ 	.short	0x0000


	//----- nvinfo : EIATTR_MAXREG_COUNT
	.align		4
        /*003c*/ 	.byte	0x03, 0x1b
        /*003e*/ 	.short	0x00ff


	//----- nvinfo : EIATTR_MERCURY_ISA_VERSION
	.align		4
        /*0040*/ 	.byte	0x03, 0x5f
        /*0042*/ 	.short	0x0101


	//----- nvinfo : EIATTR_VRC_CTA_INIT_COUNT
	.align		4
        /*0044*/ 	.byte	0x02, 0x4a
	.zero		1
	.zero		1


	//----- nvinfo : EIATTR_EXIT_INSTR_OFFSETS
	.align		4
        /*0048*/ 	.byte	0x04, 0x1c
        /*004a*/ 	.short	(.L_85 - .L_84)


	//   ....[0]....
.L_84:
        /*004c*/ 	.word	0x00000070


	//   ....[1]....
        /*0050*/ 	.word	0x000001d0


	//----- nvinfo : EIATTR_CBANK_PARAM_SIZE
	.align		4
.L_85:
        /*0054*/ 	.byte	0x03, 0x19
        /*0056*/ 	.short	0x0014


	//----- nvinfo : EIATTR_PARAM_CBANK
	.align		4
        /*0058*/ 	.byte	0x04, 0x0a
        /*005a*/ 	.short	(.L_87 - .L_86)
	.align		4
.L_86:
        /*005c*/ 	.word	index@(.nv.constant0._Z18rgb_to_gray_kernelPKhPhi)
        /*0060*/ 	.short	0x0380
        /*0062*/ 	.short	0x0014


	//----- nvinfo : EIATTR_SW_WAR
	.align		4
.L_87:
        /*0064*/ 	.byte	0x04, 0x36
        /*0066*/ 	.short	(.L_89 - .L_88)
.L_88:
        /*0068*/ 	.word	0x00000008
.L_89:


//--------------------- .nv.callgraph             --------------------------
	.section	.nv.callgraph,"",@"SHT_CUDA_CALLGRAPH"
	.align	4
	.sectionentsize	8
	.align		4
        /*0000*/ 	.word	0x00000000
	.align		4
        /*0004*/ 	.word	0xffffffff
	.align		4
        /*0008*/ 	.word	0x00000000
	.align		4
        /*000c*/ 	.word	0xfffffffe
	.align		4
        /*0010*/ 	.word	0x00000000
	.align		4
        /*0014*/ 	.word	0xfffffffd
	.align		4
        /*0018*/ 	.word	0x00000000
	.align		4
        /*001c*/ 	.word	0xfffffffc


//--------------------- .text._Z18cdf_and_lut_kernelPKiiPi --------------------------
	.section	.text._Z18cdf_and_lut_kernelPKiiPi,"ax",@progbits
	.align	128
        .global         _Z18cdf_and_lut_kernelPKiiPi
        .type           _Z18cdf_and_lut_kernelPKiiPi,@function
        .size           _Z18cdf_and_lut_kernelPKiiPi,(.L_x_51 - _Z18cdf_and_lut_kernelPKiiPi)
        .other          _Z18cdf_and_lut_kernelPKiiPi,@"STO_CUDA_ENTRY STV_DEFAULT"
_Z18cdf_and_lut_kernelPKiiPi:
.text._Z18cdf_and_lut_kernelPKiiPi:
[----:B------:R-:W-:Y:S08]  /*0000*/  LDC R1, c[0x0][0x37c] ;  /* 0x0000df00ff017b82 */ /* 0x000ff00000000800 */
[----:B------:R-:W0:Y:S08]  /*0010*/  LDC R0, c[0x0][0x360] ;  /* 0x0000d800ff007b82 */ /* 0x000e300000000800 */
[----:B------:R-:W1:Y:S01]  /*0020*/  S2UR UR4, SR_CTAID.X ;  /* 0x00000000000479c3 */ /* 0x000e620000002500 */
[----:B0-----:R-:W-:-:S04]  /*0030*/  ISETP.GE.U32.AND P0, PT, R0, 0x100, PT ;  /* 0x000001000000780c */ /* 0x001fc80003f06070 */
[----:B-1----:R-:W-:-:S13]  /*0040*/  ISETP.NE.OR P0, PT, RZ, UR4, !P0 ;  /* 0x00000004ff007c0c */ /* 0x002fda000c705670 */
[----:B------:R-:W-:Y:S05]  /*0050*/  @P0 EXIT ;  /* 0x000000000000094d */ /* 0x000fea0003800000 */
[----:B------:R-:W0:Y:S01]  /*0060*/  LDCU UR5, c[0x0][0x388] ;  /* 0x00007100ff0577ac */ /* 0x000e220008000800 */
[----:B------:R-:W1:Y:S01]  /*0070*/  S2R R2, SR_TID.X ;  /* 0x0000000000027919 */ /* 0x000e620000002100 */
[----:B------:R-:W2:Y:S01]  /*0080*/  LDCU.64 UR8, c[0x0][0x358] ;  /* 0x00006b00ff0877ac */ /* 0x000ea20008000a00 */
[----:B0-----:R-:W-:-:S09]  /*0090*/  UISETP.GT.AND UP0, UPT, UR5, URZ, UPT ;  /* 0x000000ff0500728c */ /* 0x001fd2000bf04270 */
[----:B--2---:R-:W-:Y:S05]  /*00a0*/  BRA.U UP0, `(.L_x_0) ;  /* 0x0000000100187547 */ /* 0x004fea000b800000 */
[----:B-1----:R-:W-:-:S13]  /*00b0*/  ISETP.GT.U32.AND P0, PT, R2, 0xff, PT ;  /* 0x000000ff0200780c */ /* 0x002fda0003f04070 */
[----:B------:R-:W-:Y:S05]  /*00c0*/  @P0 EXIT ;  /* 0x000000000000094d */ /* 0x000fea0003800000 */
[----:B------:R-:W0:Y:S02]  /*00d0*/  LDC.64 R4, c[0x0][0x390] ;  /* 0x0000e400ff047b82 */ /* 0x000e240000000a00 */
[----:B0-----:R-:W-:-:S05]  /*00e0*/  IMAD.WIDE.U32 R4, R2, 0x4, R4 ;  /* 0x0000000402047825 */ /* 0x001fca00078e0004 */
[----:B------:R-:W-:Y:S01]  /*00f0*/  STG.E desc[UR8][R4.64], R2 ;  /* 0x0000000204007986 */ /* 0x000fe2000c101908 */
[----:B------:R-:W-:Y:S05]  /*0100*/  EXIT ;  /* 0x000000000000794d */ /* 0x000fea0003800000 */
.L_x_0:
[----:B------:R-:W0:Y:S01]  /*0110*/  S2UR UR10, SR_CgaCtaId ;  /* 0x00000000000a79c3 */ /* 0x000e220000008800 */
[----:B-1----:R-:W-:Y:S01]  /*0120*/  ISETP.GT.U32.AND P0, PT, R2, 0xff, PT ;  /* 0x000000ff0200780c */ /* 0x002fe20003f04070 */
[----:B------:R-:W-:Y:S01]  /*0130*/  UMOV UR7, 0x400 ;  /* 0x0000040000077882 */ /* 0x000fe20000000000 */
[----:B------:R-:W-:Y:S01]  /*0140*/  BSSY.RECONVERGENT B0, `(.L_x_1) ;  /* 0x0000017000007945 */ /* 0x000fe20003800200 */
[----:B------:R-:W-:-:S04]  /*0150*/  UIADD3 UR4, UPT, UPT, UR7, 0x20, URZ ;  /* 0x0000002007047890 */ /* 0x000fc8000fffe0ff */
[----:B0-----:R-:W-:-:S06]  /*0160*/  ULEA UR4, UR10, UR4, 0x18 ;  /* 0x000000040a047291 */ /* 0x001fcc000f8ec0ff */
[----:B------:R-:W-:Y:S01]  /*0170*/  LEA R3, R2, UR4, 0x2 ;  /* 0x0000000402037c11 */ /* 0x000fe2000f8e10ff */
[----:B------:R-:W-:Y:S06]  /*0180*/  @P0 BRA `(.L_x_2) ;  /* 0x0000000000480947 */ /* 0x000fec0003800000 */
[----:B------:R-:W-:-:S05]  /*0190*/  I2FP.F32.U32 R0, UR5 ;  /* 0x0000000500007c45 */ /* 0x000fca0008201000 */
[----:B------:R-:W-:-:S05]  /*01a0*/  VIADD R4, R0, 0x1800000 ;  /* 0x0180000000047836 */ /* 0x000fca0000000000 */
[----:B------:R-:W-:-:S04]  /*01b0*/  LOP3.LUT R4, R4, 0x7f800000, RZ, 0xc0, !PT ;  /* 0x7f80000004047812 */ /* 0x000fc800078ec0ff */
[----:B------:R-:W-:-:S13]  /*01c0*/  ISETP.GT.U32.AND P0, PT, R4, 0x1ffffff, PT ;  /* 0x01ffffff0400780c */ /* 0x000fda0003f04070 */
[----:B------:R-:W-:Y:S05]  /*01d0*/  @P0 BRA `(.L_x_3) ;  /* 0x00000000000c0947 */ /* 0x000fea0003800000 */
[----:B------:R-:W-:-:S07]  /*01e0*/  MOV R4, 0x200 ;  /* 0x0000020000047802 */ /* 0x000fce0000000f00 */
[----:B------:R-:W-:Y:S05]  /*01f0*/  CALL.REL.NOINC `($__internal_0_$__cuda_sm20_rcp_rn_f32_slowpath) ;  /* 0x0000004800047944 */ /* 0x000fea0003c00000 */
[----:B------:R-:W-:Y:S05]  /*0200*/  BRA `(.L_x_4) ;  /* 0x0000000000107947 */ /* 0x000fea0003800000 */
.L_x_3:
[----:B------:R-:W0:Y:S02]  /*0210*/  MUFU.RCP R5, R0 ;  /* 0x0000000000057308 */ /* 0x000e240000001000 */
[----:B0-----:R-:W-:-:S04]  /*0220*/  FFMA R4, R0, R5, -1 ;  /* 0xbf80000000047423 */ /* 0x001fc80000000005 */
[----:B------:R-:W-:-:S04]  /*0230*/  FADD.FTZ R4, -R4, -RZ ;  /* 0x800000ff04047221 */ /* 0x000fc80000010100 */
[----:B------:R-:W-:-:S07]  /*0240*/  FFMA R6, R5, R4, R5 ;  /* 0x0000000405067223 */ /* 0x000fce0000000005 */
.L_x_4:
[----:B------:R-:W0:Y:S02]  /*0250*/  LDC.64 R4, c[0x0][0x380] ;  /* 0x0000e000ff047b82 */ /* 0x000e240000000a00 */
[----:B0-----:R-:W-:-:S06]  /*0260*/  IMAD.WIDE.U32 R4, R2, 0x4, R4 ;  /* 0x0000000402047825 */ /* 0x001fcc00078e0004 */
[----:B------:R-:W2:Y:S02]  /*0270*/  LDG.E.CONSTANT R4, desc[UR8][R4.64] ;  /* 0x0000000804047981 */ /* 0x000ea4000c1e9900 */
[----:B--2---:R-:W-:-:S05]  /*0280*/  I2FP.F32.S32 R7, R4 ;  /* 0x0000000400077245 */ /* 0x004fca0000201400 */
[----:B------:R-:W-:-:S05]  /*0290*/  FMUL R6, R7, R6 ;  /* 0x0000000607067220 */ /* 0x000fca0000400000 */
[----:B------:R0:W-:Y:S02]  /*02a0*/  STS [R3], R6 ;  /* 0x0000000603007388 */ /* 0x0001e40000000800 */
.L_x_2:
[----:B------:R-:W-:Y:S05]  /*02b0*/  BSYNC.RECONVERGENT B0 ;  /* 0x0000000000007941 */ /* 0x000fea0003800200 */
.L_x_1:
[----:B------:R-:W-:Y:S01]  /*02c0*/  BAR.SYNC.DEFER_BLOCKING 0x0 ;  /* 0x0000000000007b1d */ /* 0x000fe20000010000 */
[C---:B------:R-:W-:Y:S01]  /*02d0*/  VIADD R0, R2.reuse, 0xffffffff ;  /* 0xffffffff02007836 */ /* 0x040fe20000000000 */
[C---:B------:R-:W-:Y:S01]  /*02e0*/  ISETP.GT.U32.AND P0, PT, R2.reuse, 0xff, PT ;  /* 0x000000ff0200780c */ /* 0x040fe20003f04070 */
[C---:B------:R-:W-:Y:S02]  /*02f0*/  VIADD R4, R2.reuse, 0xfffffffe ;  /* 0xfffffffe02047836 */ /* 0x040fe40000000000 */
[----:B0-----:R-:W-:Y:S01]  /*0300*/  VIADD R6, R2, 0xfffffffc ;  /* 0xfffffffc02067836 */ /* 0x001fe20000000000 */
[----:B------:R-:W-:Y:S01]  /*0310*/  ISETP.GT.U32.AND P1, PT, R0, 0xfe, PT ;  /* 0x000000fe0000780c */ /* 0x000fe20003f24070 */
[----:B------:R-:W-:Y:S01]  /*0320*/  IMAD.MOV.U32 R0, RZ, RZ, RZ ;  /* 0x000000ffff007224 */ /* 0x000fe200078e00ff */
[----:B------:R-:W-:Y:S11]  /*0330*/  BSSY.RECONVERGENT B0, `(.L_x_5) ;  /* 0x000043b000007945 */ /* 0x000ff60003800200 */
[----:B------:R-:W-:Y:S01]  /*0340*/  @!P1 LDS R0, [R3+-0x4] ;  /* 0xfffffc0003009984 */ /* 0x000fe20000000800 */
[----:B------:R-:W-:Y:S01]  /*0350*/  BAR.SYNC.DEFER_BLOCKING 0x0 ;  /* 0x0000000000007b1d */ /* 0x000fe20000010000 */
[----:B------:R-:W-:Y:S01]  /*0360*/  ISETP.GT.U32.AND P1, PT, R4, 0xfd, PT ;  /* 0x000000fd0400780c */ /* 0x000fe20003f24070 */
[----:B------:R-:W-:-:S04]  /*0370*/  IMAD.MOV.U32 R4, RZ, RZ, RZ ;  /* 0x000000ffff047224 */ /* 0x000fc800078e00ff */
[----:B------:R-:W0:Y:S02]  /*0380*/  @!P0 LDS R5, [R3] ;  /* 0x0000000003058984 */ /* 0x000e240000000800 */
[----:B0-----:R-:W-:-:S05]  /*0390*/  @!P0 FADD R0, R5, R0 ;  /* 0x0000000005008221 */ /* 0x001fca0000000000 */
[----:B------:R-:W-:Y:S01]  /*03a0*/  @!P0 STS [R3], R0 ;  /* 0x0000000003008388 */ /* 0x000fe20000000800 */
[----:B------:R-:W-:Y:S06]  /*03b0*/  BAR.SYNC.DEFER_BLOCKING 0x0 ;  /* 0x0000000000007b1d */ /* 0x000fec0000010000 */
[----:B------:R-:W-:Y:S02]  /*03c0*/  @!P1 LDS R4, [R3+-0x8] ;  /* 0xfffff80003049984 */ /* 0x000fe40000000800 */
[----:B------:R-:W-:Y:S01]  /*03d0*/  BAR.SYNC.DEFER_BLOCKING 0x0 ;  /* 0x0000000000007b1d */ /* 0x000fe20000010000 */
[----:B------:R-:W-:Y:S01]  /*03e0*/  ISETP.GT.U32.AND P1, PT, R6, 0xfb, PT ;  /* 0x000000fb0600780c */ /* 0x000fe20003f24070 */
[----:B------:R-:W-:-:S04]  /*03f0*/  VIADD R6, R2, 0xfffffff8 ;  /* 0xfffffff802067836 */ /* 0x000fc80000000000 */
[----:B------:R-:W0:Y:S02]  /*0400*/  @!P0 LDS R5, [R3] ;  /* 0x0000000003058984 */ /* 0x000e240000000800 */
[----:B0-----:R-:W-:Y:S01]  /*0410*/  @!P0 FADD R4, R5, R4 ;  /* 0x0000000405048221 */ /* 0x001fe20000000000 */
[----:B------:R-:W-:-:S04]  /*0420*/  IMAD.MOV.U32 R5, RZ, RZ, RZ ;  /* 0x000000ffff057224 */ /* 0x000fc800078e00ff */
        /* <DEDUP_REMOVED lines=31> */
[----:B------:R-:W-:-:S02]  /*0620*/  ISETP.GT.U32.AND P1, PT, R6, 0xbf, PT ;  /* 0x000000bf0600780c */ /* 0x000fc40003f24070 */
[----:B------:R-:W-:-:S03]  /*0630*/  LOP3.LUT R6, R2, 0x380, RZ, 0xc0, !PT ;  /* 0x0000038002067812 */ /* 0x000fc600078ec0ff */
[----:B------:R-:W0:Y:S02]  /*0640*/  @!P0 LDS R4, [R3] ;  /* 0x0000000003048984 */ /* 0x000e240000000800 */
[----:B0-----:R-:W-:Y:S01]  /*0650*/  @!P0 FADD R4, R4, R5 ;  /* 0x0000000504048221 */ /* 0x001fe20000000000 */
[----:B------:R-:W-:-:S04]  /*0660*/  IMAD.MOV.U32 R5, RZ, RZ, RZ ;  /* 0x000000ffff057224 */ /* 0x000fc800078e00ff */
[----:B------:R-:W-:Y:S01]  /*0670*/  @!P0 STS [R3], R4 ;  /* 0x0000000403008388 */ /* 0x000fe20000000800 */
[----:B------:R-:W-:Y:S06]  /*0680*/  BAR.SYNC.DEFER_BLOCKING 0x0 ;  /* 0x0000000000007b1d */ /* 0x000fec0000010000 */
[----:B------:R-:W-:Y:S02]  /*0690*/  @!P1 LDS R5, [R3+-0x100] ;  /* 0xffff000003059984 */ /* 0x000fe40000000800 */
[----:B------:R-:W-:Y:S01]  /*06a0*/  BAR.SYNC.DEFER_BLOCKING 0x0 ;  /* 0x0000000000007b1d */ /* 0x000fe20000010000 */
[----:B------:R-:W-:-:S05]  /*06b0*/  ISETP.NE.AND P1, PT, R6, 0x80, PT ;  /* 0x000000800600780c */ /* 0x000fca0003f25270 */
[----:B------:R-:W0:Y:S02]  /*06c0*/  @!P0 LDS R0, [R3] ;  /* 0x0000000003008984 */ /* 0x000e240000000800 */
[----:B0-----:R-:W-:Y:S01]  /*06d0*/  @!P0 FADD R0, R0, R5 ;  /* 0x0000000500008221 */ /* 0x001fe20000000000 */
[----:B------:R-:W-:-:S04]  /*06e0*/  IMAD.MOV.U32 R5, RZ, RZ, RZ ;  /* 0x000000ffff057224 */ /* 0x000fc800078e00ff */
[----:B------:R-:W-:Y:S01]  /*06f0*/  @!P0 STS [R3], R0 ;  /* 0x0000000003008388 */ /* 0x000fe20000000800 */
[----:B------:R-:W-:Y:S06]  /*0700*/  BAR.SYNC.DEFER_BLOCKING 0x0 ;  /* 0x0000000000007b1d */ /* 0x000fec0000010000 */
[----:B------:R-:W-:Y:S02]  /*0710*/  @!P1 LDS R5, [R3+-0x200] ;  /* 0xfffe000003059984 */ /* 0x000fe40000000800 */
[----:B------:R-:W-:Y:S06]  /*0720*/  BAR.SYNC.DEFER_BLOCKING 0x0 ;  /* 0x0000000000007b1d */ /* 0x000fec0000010000 */
[----:B------:R-:W0:Y:S02]  /*0730*/  @!P0 LDS R4, [R3] ;  /* 0x0000000003048984 */ /* 0x000e240000000800 */
[----:B0-----:R-:W-:-:S05]  /*0740*/  @!P0 FADD R4, R4, R5 ;  /* 0x0000000504048221 */ /* 0x001fca0000000000 */
[----:B------:R0:W-:Y:S01]  /*0750*/  @!P0 STS [R3], R4 ;  /* 0x0000000403008388 */ /* 0x0001e20000000800 */
[----:B------:R-:W-:Y:S01]  /*0760*/  BAR.SYNC.DEFER_BLOCKING 0x0 ;  /* 0x0000000000007b1d */ /* 0x000fe20000010000 */
[----:B------:R-:W-:-:S13]  /*0770*/  ISETP.NE.AND P0, PT, R2, RZ, PT ;  /* 0x000000ff0200720c */ /* 0x000fda0003f05270 */
[----:B0-----:R-:W-:Y:S05]  /*0780*/  @P0 BRA `(.L_x_6) ;  /* 0x0000003c00d40947 */ /* 0x001fea0003800000 */
[----:B------:R-:W-:-:S09]  /*0790*/  ULEA UR5, UR10, UR7, 0x18 ;  /* 0x000000070a057291 */ /* 0x000fd2000f8ec0ff */
[----:B------:R-:W0:Y:S02]  /*07a0*/  LDS.128 R4, [UR5+0x20] ;  /* 0x00002005ff047984 */ /* 0x000e240008000c00 */
[----:B0-----:R-:W-:Y:S01]  /*07b0*/  FSETP.GEU.AND P0, PT, R4, 0.0099999997764825820923, PT ;  /* 0x3c23d70a0400780b */ /* 0x001fe20003f0e000 */
[----:B------:R-:W-:-:S12]  /*07c0*/  IMAD.MOV.U32 R4, RZ, RZ, RZ ;  /* 0x000000ffff047224 */ /* 0x000fd800078e00ff */
[----:B------:R-:W-:Y:S05]  /*07d0*/  @P0 BRA `(.L_x_7) ;  /* 0x0000003000f00947 */ /* 0x000fea0003800000 */
[----:B------:R-:W-:Y:S01]  /*07e0*/  FSETP.GEU.AND P0, PT, R5, 0.0099999997764825820923, PT ;  /* 0x3c23d70a0500780b */ /* 0x000fe20003f0e000 */
[----:B------:R-:W-:-:S12]  /*07f0*/  IMAD.MOV.U32 R4, RZ, RZ, 0x1 ;  /* 0x00000001ff047424 */ /* 0x000fd800078e00ff */
[----:B------:R-:W-:Y:S05]  /*0800*/  @P0 BRA `(.L_x_7) ;  /* 0x0000003000e40947 */ /* 0x000fea0003800000 */
[----:B------:R-:W-:Y:S01]  /*0810*/  FSETP.GEU.AND P0, PT, R6, 0.0099999997764825820923, PT ;  /* 0x3c23d70a0600780b */ /* 0x000fe20003f0e000 */
[----:B------:R-:W-:-:S12]  /*0820*/  IMAD.MOV.U32 R4, RZ, RZ, 0x2 ;  /* 0x00000002ff047424 */ /* 0x000fd800078e00ff */
[----:B------:R-:W-:Y:S05]  /*0830*/  @P0 BRA `(.L_x_7) ;  /* 0x0000003000d80947 */ /* 0x000fea0003800000 */
[----:B------:R-:W-:Y:S01]  /*0840*/  FSETP.GEU.AND P0, PT, R7, 0.0099999997764825820923, PT ;  /* 0x3c23d70a0700780b */ /* 0x000fe20003f0e000 */
[----:B------:R-:W-:-:S12]  /*0850*/  IMAD.MOV.U32 R4, RZ, RZ, 0x3 ;  /* 0x00000003ff047424 */ /* 0x000fd800078e00ff */
[----:B------:R-:W-:Y:S05]  /*0860*/  @P0 BRA `(.L_x_7) ;  /* 0x0000003000cc0947 */ /* 0x000fea0003800000 */
[----:B------:R-:W0:Y:S02]  /*0870*/  LDS.128 R4, [UR5+0x30] ;  /* 0x00003005ff047984 */ /* 0x000e240008000c00 */
[----:B0-----:R-:W-:Y:S01]  /*0880*/  FSETP.GEU.AND P0, PT, R4, 0.0099999997764825820923, PT ;  /* 0x3c23d70a0400780b */ /* 0x001fe20003f0e000 */
        /* <DEDUP_REMOVED lines=816> */
[----:B------:R-:W-:-:S07]  /*3b90*/  @!P0 IMAD.MOV.U32 R4, RZ, RZ, RZ ;  /* 0x000000ffff048224 */ /* 0x000fce00078e00ff */
.L_x_7:
[----:B------:R-:W-:-:S05]  /*3ba0*/  UMOV UR5, 0xff ;  /* 0x000000ff00057882 */ /* 0x000fca0000000000 */
.L_x_9:
[----:B------:R-:W-:Y:S02]  /*3bb0*/  ULEA UR11, UR5, UR4, 0x2 ;  /* 0x00000004050b7291 */ /* 0x000fe4000f8e10ff */
[----:B------:R-:W-:-:S07]  /*3bc0*/  IMAD.U32 R5, RZ, RZ, UR5 ;  /* 0x00000005ff057e24 */ /* 0x000fce000f8e00ff */
[----:B------:R-:W0:Y:S02]  /*3bd0*/  LDS R7, [UR11] ;  /* 0x0000000bff077984 */ /* 0x000e240008000800 */
[----:B0-----:R-:W-:-:S13]  /*3be0*/  FSETP.GT.AND P0, PT, R7, 0.99000000953674316406, PT ;  /* 0x3f7d70a40700780b */ /* 0x001fda0003f04000 */
[----:B------:R-:W-:Y:S05]  /*3bf0*/  @!P0 BRA `(.L_x_8) ;  /* 0x00000008008c8947 */ /* 0x000fea0003800000 */
[----:B------:R-:W0:Y:S01]  /*3c00*/  LDS R7, [UR11+-0x4] ;  /* 0xfffffc0bff077984 */ /* 0x000e220008000800 */
[----:B------:R-:W-:-:S06]  /*3c10*/  UIADD3 UR6, UPT, UPT, UR5, -0x1, URZ ;  /* 0xffffffff05067890 */ /* 0x000fcc000fffe0ff */
[----:B------:R-:W-:Y:S01]  /*3c20*/  IMAD.U32 R5, RZ, RZ, UR6 ;  /* 0x00000006ff057e24 */ /* 0x000fe2000f8e00ff */
        /* <DEDUP_REMOVED lines=152> */
[----:B------:R-:W-:Y:S02]  /*45b0*/  UISETP.NE.AND UP0, UPT, UR6, URZ, UPT ;  /* 0x000000ff0600728c */ /* 0x000fe4000bf05270 */
[----:B------:R-:W-:-:S07]  /*45c0*/  UIADD3 UR5, UPT, UPT, UR5, -0x20, URZ ;  /* 0xffffffe005057890 */ /* 0x000fce000fffe0ff */
[----:B------:R-:W-:Y:S05]  /*45d0*/  BRA.U UP0, `(.L_x_9) ;  /* 0xfffffff500747547 */ /* 0x000fea000b83ffff */
[----:B------:R-:W0:Y:S01]  /*45e0*/  S2UR UR6, SR_CgaCtaId ;  /* 0x00000000000679c3 */ /* 0x000e220000008800 */
[----:B------:R-:W-:Y:S01]  /*45f0*/  UMOV UR5, 0x400 ;  /* 0x0000040000057882 */ /* 0x000fe20000000000 */
[----:B------:R-:W-:Y:S01]  /*4600*/  IMAD.MOV.U32 R5, RZ, RZ, 0xff ;  /* 0x000000ffff057424 */ /* 0x000fe200078e00ff */
[----:B0-----:R-:W-:-:S09]  /*4610*/  ULEA UR5, UR6, UR5, 0x18 ;  /* 0x0000000506057291 */ /* 0x001fd2000f8ec0ff */
[----:B------:R-:W0:Y:S03]  /*4620*/  LDS R7, [UR5+0x41c] ;  /* 0x00041c05ff077984 */ /* 0x000e260008000800 */
.L_x_8:
[----:B------:R-:W1:Y:S01]  /*4630*/  S2UR UR6, SR_CgaCtaId ;  /* 0x00000000000679c3 */ /* 0x000e620000008800 */
[----:B------:R-:W-:Y:S01]  /*4640*/  UMOV UR5, 0x400 ;  /* 0x0000040000057882 */ /* 0x000fe20000000000 */
[----:B------:R-:W-:Y:S01]  /*4650*/  LEA R0, R4, UR4, 0x2 ;  /* 0x0000000404007c11 */ /* 0x000fe2000f8e10ff */
[----:B-1----:R-:W-:-:S09]  /*4660*/  ULEA UR5, UR6, UR5, 0x18 ;  /* 0x0000000506057291 */ /* 0x002fd2000f8ec0ff */
[----:B------:R-:W-:Y:S04]  /*4670*/  STS.64 [UR5], R4 ;  /* 0x00000004ff007988 */ /* 0x000fe80008000a05 */
[----:B------:R-:W0:Y:S02]  /*4680*/  LDS R6, [R0] ;  /* 0x0000000000067984 */ /* 0x000e240000000800 */
[----:B0-----:R-:W-:Y:S02]  /*4690*/  FADD R8, -R6, R7 ;  /* 0x0000000706087221 */ /* 0x001fe40000000100 */
[----:B------:R0:W-:Y:S03]  /*46a0*/  STS.64 [UR5+0x8], R6 ;  /* 0x00000806ff007988 */ /* 0x0001e60008000a05 */
[----:B------:R-:W-:-:S04]  /*46b0*/  FSETP.GTU.AND P0, PT, R8, RZ, PT ;  /* 0x000000ff0800720b */ /* 0x000fc80003f0c000 */
[----:B------:R-:W-:-:S05]  /*46c0*/  SEL R8, RZ, 0x1, P0 ;  /* 0x00000001ff087807 */ /* 0x000fca0000000000 */
[----:B------:R0:W-:Y:S04]  /*46d0*/  STS [UR5+0x10], R8 ;  /* 0x00001008ff007988 */ /* 0x0001e80008000805 */
.L_x_6:
[----:B------:R-:W-:Y:S05]  /*46e0*/  BSYNC.RECONVERGENT B0 ;  /* 0x0000000000007941 */ /* 0x000fea0003800200 */
.L_x_5:
[----:B------:R-:W-:Y:S01]  /*46f0*/  BAR.SYNC.DEFER_BLOCKING 0x0 ;  /* 0x0000000000007b1d */ /* 0x000fe20000010000 */
[----:B------:R-:W-:-:S13]  /*4700*/  ISETP.GT.U32.AND P0, PT, R2, 0xff, PT ;  /* 0x000000ff0200780c */ /* 0x000fda0003f04070 */
[----:B------:R-:W-:Y:S05]  /*4710*/  @P0 EXIT ;  /* 0x000000000000094d */ /* 0x000fea0003800000 */
[----:B------:R-:W1:Y:S01]  /*4720*/  S2UR UR5, SR_CgaCtaId ;  /* 0x00000000000579c3 */ /* 0x000e620000008800 */
[----:B------:R-:W-:Y:S02]  /*4730*/  UMOV UR4, 0x400 ;  /* 0x0000040000047882 */ /* 0x000fe40000000000 */
[----:B-1----:R-:W-:-:S09]  /*4740*/  ULEA UR4, UR5, UR4, 0x18 ;  /* 0x0000000405047291 */ /* 0x002fd2000f8ec0ff */
[----:B------:R-:W1:Y:S02]  /*4750*/  LDS R0, [UR4+0x10] ;  /* 0x00001004ff007984 */ /* 0x000e640008000800 */
[----:B-1----:R-:W-:-:S13]  /*4760*/  ISETP.NE.AND P0, PT, R0, RZ, PT ;  /* 0x000000ff0000720c */ /* 0x002fda0003f05270 */
[----:B------:R-:W-:Y:S05]  /*4770*/  @!P0 BRA `(.L_x_10) ;  /* 0x00000000001c8947 */ /* 0x000fea0003800000 */
[----:B------:R-:W1:Y:S01]  /*4780*/  LDS R3, [R3] ;  /* 0x0000000003037984 */ /* 0x000e620000000800 */
[----:B------:R-:W-:-:S04]  /*4790*/  IMAD.MOV.U32 R0, RZ, RZ, 0x437f0000 ;  /* 0x437f0000ff007424 */ /* 0x000fc800078e00ff */
[----:B-1----:R-:W-:-:S06]  /*47a0*/  FFMA R0, R3, R0, 0.5 ;  /* 0x3f00000003007423 */ /* 0x002fcc0000000000 */
[----:B------:R-:W1:Y:S02]  /*47b0*/  F2I.FLOOR.NTZ R0, R0 ;  /* 0x0000000000007305 */ /* 0x000e640000207100 */
[----:B-1----:R-:W-:-:S04]  /*47c0*/  VIMNMX R4, PT, PT, RZ, R0, !PT ;  /* 0x00000000ff047248 */ /* 0x002fc80007fe0100 */
[----:B------:R-:W-:Y:S01]  /*47d0*/  VIMNMX R9, PT, PT, R4, 0xff, PT ;  /* 0x000000ff04097848 */ /* 0x000fe20003fe0100 */
[----:B------:R-:W-:Y:S06]  /*47e0*/  BRA `(.L_x_11) ;  /* 0x0000000000787947 */ /* 0x000fec0003800000 */
.L_x_10:
[----:B0-----:R-:W0:Y:S01]  /*47f0*/  LDS.128 R4, [UR4] ;  /* 0x00000004ff047984 */ /* 0x001e220008000c00 */
[----:B------:R-:W-:Y:S01]  /*4800*/  BSSY.RECONVERGENT B0, `(.L_x_11) ;  /* 0x000001c000007945 */ /* 0x000fe20003800200 */
[----:B------:R-:W-:Y:S01]  /*4810*/  IMAD.MOV.U32 R9, RZ, RZ, RZ ;  /* 0x000000ffff097224 */ /* 0x000fe200078e00ff */
[----:B0-----:R-:W-:-:S13]  /*4820*/  ISETP.GE.AND P0, PT, R2, R4, PT ;  /* 0x000000040200720c */ /* 0x001fda0003f06270 */
[----:B------:R-:W-:Y:S05]  /*4830*/  @!P0 BRA `(.L_x_12) ;  /* 0x0000000000608947 */ /* 0x000fea0003800000 */
[----:B------:R-:W-:Y:S01]  /*4840*/  ISETP.GT.AND P0, PT, R2, R5, PT ;  /* 0x000000050200720c */ /* 0x000fe20003f04270 */
[----:B------:R-:W-:-:S12]  /*4850*/  IMAD.MOV.U32 R9, RZ, RZ, 0xff ;  /* 0x000000ffff097424 */ /* 0x000fd800078e00ff */
[----:B------:R-:W-:Y:S05]  /*4860*/  @P0 BRA `(.L_x_12) ;  /* 0x0000000000540947 */ /* 0x000fea0003800000 */
[----:B------:R-:W0:Y:S01]  /*4870*/  LDS R3, [R3] ;  /* 0x0000000003037984 */ /* 0x000e220000000800 */
[----:B------:R-:W-:Y:S01]  /*4880*/  FADD R7, R7, -R6 ;  /* 0x8000000607077221 */ /* 0x000fe20000000000 */
[----:B------:R-:W-:Y:S03]  /*4890*/  BSSY.RECONVERGENT B1, `(.L_x_13) ;  /* 0x000000d000017945 */ /* 0x000fe60003800200 */
[----:B------:R-:W1:Y:S02]  /*48a0*/  MUFU.RCP R4, R7 ;  /* 0x0000000700047308 */ /* 0x000e640000001000 */
[----:B-1----:R-:W-:-:S04]  /*48b0*/  FFMA R5, -R7, R4, 1 ;  /* 0x3f80000007057423 */ /* 0x002fc80000000104 */
[----:B------:R-:W-:Y:S01]  /*48c0*/  FFMA R5, R4, R5, R4 ;  /* 0x0000000504057223 */ /* 0x000fe20000000004 */
[----:B0-----:R-:W-:-:S04]  /*48d0*/  FADD R0, R3, -R6 ;  /* 0x8000000603007221 */ /* 0x001fc80000000000 */
[----:B------:R-:W0:Y:S01]  /*48e0*/  FCHK P0, R0, R7 ;  /* 0x0000000700007302 */ /* 0x000e220000000000 */
[----:B------:R-:W-:-:S04]  /*48f0*/  FFMA R4, R0, R5, RZ ;  /* 0x0000000500047223 */ /* 0x000fc800000000ff */
[----:B------:R-:W-:-:S04]  /*4900*/  FFMA R6, -R7, R4, R0 ;  /* 0x0000000407067223 */ /* 0x000fc80000000100 */
[----:B------:R-:W-:Y:S01]  /*4910*/  FFMA R4, R5, R6, R4 ;  /* 0x0000000605047223 */ /* 0x000fe20000000004 */
[----:B0-----:R-:W-:Y:S06]  /*4920*/  @!P0 BRA `(.L_x_14) ;  /* 0x00000000000c8947 */ /* 0x001fec0003800000 */
[----:B------:R-:W-:-:S07]  /*4930*/  MOV R4, 0x4950 ;  /* 0x0000495000047802 */ /* 0x000fce0000000f00 */
[----:B------:R-:W-:Y:S05]  /*4940*/  CALL.REL.NOINC `($__internal_1_$__cuda_sm3x_div_rn_noftz_f32_slowpath) ;  /* 0x0000000400007944 */ /* 0x000fea0003c00000 */
[----:B------:R-:W-:-:S07]  /*4950*/  IMAD.MOV.U32 R4, RZ, RZ, R0 ;  /* 0x000000ffff047224 */ /* 0x000fce00078e0000 */
.L_x_14:
[----:B------:R-:W-:Y:S05]  /*4960*/  BSYNC.RECONVERGENT B1 ;  /* 0x0000000000017941 */ /* 0x000fea0003800200 */
.L_x_13:
[----:B------:R-:W-:-:S04]  /*4970*/  IMAD.MOV.U32 R3, RZ, RZ, 0x437f0000 ;  /* 0x437f0000ff037424 */ /* 0x000fc800078e00ff */
[----:B------:R-:W-:-:S06]  /*4980*/  FFMA R4, R4, R3, 0.5 ;  /* 0x3f00000004047423 */ /* 0x000fcc0000000003 */
[----:B------:R-:W0:Y:S02]  /*4990*/  F2I.FLOOR.NTZ R4, R4 ;  /* 0x0000000400047305 */ /* 0x000e240000207100 */
[----:B0-----:R-:W-:-:S04]  /*49a0*/  VIMNMX R9, PT, PT, RZ, R4, !PT ;  /* 0x00000004ff097248 */ /* 0x001fc80007fe0100 */
[----:B------:R-:W-:-:S07]  /*49b0*/  VIMNMX R9, PT, PT, R9, 0xff, PT ;  /* 0x000000ff09097848 */ /* 0x000fce0003fe0100 */
.L_x_12:
[----:B------:R-:W-:Y:S05]  /*49c0*/  BSYNC.RECONVERGENT B0 ;  /* 0x0000000000007941 */ /* 0x000fea0003800200 */
.L_x_11:
[----:B------:R-:W1:Y:S02]  /*49d0*/  LDC.64 R4, c[0x0][0x390] ;  /* 0x0000e400ff047b82 */ /* 0x000e640000000a00 */
[----:B-1----:R-:W-:-:S05]  /*49e0*/  IMAD.WIDE.U32 R4, R2, 0x4, R4 ;  /* 0x0000000402047825 */ /* 0x002fca00078e0004 */
[----:B------:R-:W-:Y:S01]  /*49f0*/  STG.E desc[UR8][R4.64], R9 ;  /* 0x0000000904007986 */ /* 0x000fe2000c101908 */
[----:B------:R-:W-:Y:S05]  /*4a00*/  EXIT ;  /* 0x000000000000794d */ /* 0x000fea0003800000 */
        .weak           $__internal_0_$__cuda_sm20_rcp_rn_f32_slowpath
        .type           $__internal_0_$__cuda_sm20_rcp_rn_f32_slowpath,@function
        .size           $__internal_0_$__cuda_sm20_rcp_rn_f32_slowpath,($__internal_1_$__cuda_sm3x_div_rn_noftz_f32_slowpath - $__internal_0_$__cuda_sm20_rcp_rn_f32_slowpath)
$__internal_0_$__cuda_sm20_rcp_rn_f32_slowpath:
[----:B------:R-:W-:-:S05]  /*4a10*/  IMAD.SHL.U32 R5, R0, 0x2, RZ ;  /* 0x0000000200057824 */ /* 0x000fca00078e00ff */
[----:B------:R-:W-:-:S04]  /*4a20*/  SHF.R.U32.HI R5, RZ, 0x18, R5 ;  /* 0x00000018ff057819 */ /* 0x000fc80000011605 */
[----:B------:R-:W-:-:S13]  /*4a30*/  ISETP.NE.U32.AND P0, PT, R5, RZ, PT ;  /* 0x000000ff0500720c */ /* 0x000fda0003f05070 */
[----:B------:R-:W-:Y:S05]  /*4a40*/  @P0 BRA `(.L_x_15) ;  /* 0x00000000002c0947 */ /* 0x000fea0003800000 */
[----:B------:R-:W-:-:S05]  /*4a50*/  IMAD.SHL.U32 R5, R0, 0x2, RZ ;  /* 0x0000000200057824 */ /* 0x000fca00078e00ff */
[----:B------:R-:W-:-:S13]  /*4a60*/  ISETP.NE.AND P0, PT, R5, RZ, PT ;  /* 0x000000ff0500720c */ /* 0x000fda0003f05270 */
[----:B------:R2:W3:Y:S01]  /*4a70*/  @!P0 MUFU.RCP R5, R0 ;  /* 0x0000000000058308 */ /* 0x0004e20000001000 */
[----:B------:R-:W-:Y:S05]  /*4a80*/  @!P0 BRA `(.L_x_16) ;  /* 0x0000000000a48947 */ /* 0x000fea0003800000 */
[----:B------:R-:W-:-:S04]  /*4a90*/  FFMA R6, R0, 1.84467440737095516160e+19, RZ ;  /* 0x5f80000000067823 */ /* 0x000fc800000000ff */
[----:B---3--:R-:W2:Y:S02]  /*4aa0*/  MUFU.RCP R5, R6 ;  /* 0x0000000600057308 */ /* 0x008ea40000001000 */
[----:B--2---:R-:W-:-:S04]  /*4ab0*/  FFMA R0, R6, R5, -1 ;  /* 0xbf80000006007423 */ /* 0x004fc80000000005 */
[----:B------:R-:W-:-:S04]  /*4ac0*/  FADD.FTZ R0, -R0, -RZ ;  /* 0x800000ff00007221 */ /* 0x000fc80000010100 */
[----:B------:R-:W-:-:S04]  /*4ad0*/  FFMA R0, R5, R0, R5 ;  /* 0x0000000005007223 */ /* 0x000fc80000000005 */
[----:B------:R-:W-:Y:S01]  /*4ae0*/  FFMA R5, R0, 1.84467440737095516160e+19, RZ ;  /* 0x5f80000000057823 */ /* 0x000fe200000000ff */
[----:B------:R-:W-:Y:S06]  /*4af0*/  BRA `(.L_x_16) ;  /* 0x0000000000887947 */ /* 0x000fec0003800000 */
.L_x_15:
[----:B------:R-:W-:-:S05]  /*4b00*/  VIADD R6, R5, 0xffffff03 ;  /* 0xffffff0305067836 */ /* 0x000fca0000000000 */
[----:B------:R-:W-:-:S13]  /*4b10*/  ISETP.GT.U32.AND P0, PT, R6, 0x1, PT ;  /* 0x000000010600780c */ /* 0x000fda0003f04070 */
[----:B------:R-:W-:Y:S05]  /*4b20*/  @P0 BRA `(.L_x_17) ;  /* 0x0000000000780947 */ /* 0x000fea0003800000 */
[----:B------:R-:W-:Y:S01]  /*4b30*/  LOP3.LUT R7, R0, 0x7fffff, RZ, 0xc0, !PT ;  /* 0x007fffff00077812 */ /* 0x000fe200078ec0ff */
[----:B------:R-:W-:-:S03]  /*4b40*/  IMAD.MOV.U32 R11, RZ, RZ, 0x3 ;  /* 0x00000003ff0b7424 */ /* 0x000fc600078e00ff */
[----:B------:R-:W-:Y:S02]  /*4b50*/  LOP3.LUT R7, R7, 0x3f800000, RZ, 0xfc, !PT ;  /* 0x3f80000007077812 */ /* 0x000fe400078efcff */
[----:B------:R-:W-:Y:S02]  /*4b60*/  SHF.L.U32 R12, R11, R6, RZ ;  /* 0x000000060b0c7219 */ /* 0x000fe400000006ff */
[----:B------:R-:W0:Y:S02]  /*4b70*/  MUFU.RCP R8, R7 ;  /* 0x0000000700087308 */ /* 0x000e240000001000 */
[----:B0-----:R-:W-:-:S04]  /*4b80*/  FFMA R9, R7, R8, -1 ;  /* 0xbf80000007097423 */ /* 0x001fc80000000008 */
[----:B------:R-:W-:-:S04]  /*4b90*/  FADD.FTZ R9, -R9, -RZ ;  /* 0x800000ff09097221 */ /* 0x000fc80000010100 */
[CCC-:B------:R-:W-:Y:S01]  /*4ba0*/  FFMA.RM R10, R8.reuse, R9.reuse, R8.reuse ;  /* 0x00000009080a7223 */ /* 0x1c0fe20000004008 */
[----:B------:R-:W-:-:S04]  /*4bb0*/  FFMA.RP R9, R8, R9, R8 ;  /* 0x0000000908097223 */ /* 0x000fc80000008008 */
[C---:B------:R-:W-:Y:S02]  /*4bc0*/  LOP3.LUT R8, R10.reuse, 0x7fffff, RZ, 0xc0, !PT ;  /* 0x007fffff0a087812 */ /* 0x040fe400078ec0ff */
[----:B------:R-:W-:Y:S02]  /*4bd0*/  FSETP.NEU.FTZ.AND P0, PT, R10, R9, PT ;  /* 0x000000090a00720b */ /* 0x000fe40003f1d000 */
[----:B------:R-:W-:Y:S02]  /*4be0*/  LOP3.LUT R9, R8, 0x800000, RZ, 0xfc, !PT ;  /* 0x0080000008097812 */ /* 0x000fe400078efcff */
[----:B------:R-:W-:Y:S02]  /*4bf0*/  SEL R8, RZ, 0xffffffff, !P0 ;  /* 0xffffffffff087807 */ /* 0x000fe40004000000 */
[----:B------:R-:W-:-:S03]  /*4c00*/  LOP3.LUT R7, R12, R9, RZ, 0xc0, !PT ;  /* 0x000000090c077212 */ /* 0x000fc600078ec0ff */
[----:B------:R-:W-:Y:S01]  /*4c10*/  IMAD.MOV R8, RZ, RZ, -R8 ;  /* 0x000000ffff087224 */ /* 0x000fe200078e0a08 */
[----:B------:R-:W-:-:S04]  /*4c20*/  SHF.R.U32.HI R7, RZ, R6, R7 ;  /* 0x00000006ff077219 */ /* 0x000fc80000011607 */
[----:B------:R-:W-:Y:S02]  /*4c30*/  LOP3.LUT P1, RZ, R8, R6, R9, 0xf8, !PT ;  /* 0x0000000608ff7212 */ /* 0x000fe4000782f809 */
[C---:B------:R-:W-:Y:S02]  /*4c40*/  LOP3.LUT P0, RZ, R7.reuse, 0x1, RZ, 0xc0, !PT ;  /* 0x0000000107ff7812 */ /* 0x040fe4000780c0ff */
[----:B------:R-:W-:-:S04]  /*4c50*/  LOP3.LUT P2, RZ, R7, 0x2, RZ, 0xc0, !PT ;  /* 0x0000000207ff7812 */ /* 0x000fc8000784c0ff */
[----:B------:R-:W-:Y:S02]  /*4c60*/  PLOP3.LUT P0, PT, P0, P1, P2, 0xe0, 0x0 ;  /* 0x000000000000781c */ /* 0x000fe40000703c20 */
[----:B------:R-:W-:Y:S02]  /*4c70*/  LOP3.LUT P1, RZ, R0, 0x7fffff, RZ, 0xc0, !PT ;  /* 0x007fffff00ff7812 */ /* 0x000fe4000782c0ff */
[----:B------:R-:W-:-:S05]  /*4c80*/  SEL R6, RZ, 0x1, !P0 ;  /* 0x00000001ff067807 */ /* 0x000fca0004000000 */
[----:B------:R-:W-:-:S05]  /*4c90*/  IMAD.MOV R6, RZ, RZ, -R6 ;  /* 0x000000ffff067224 */ /* 0x000fca00078e0a06 */
[----:B------:R-:W-:Y:S01]  /*4ca0*/  ISETP.GE.AND P0, PT, R6, RZ, PT ;  /* 0x000000ff0600720c */ /* 0x000fe20003f06270 */
[----:B------:R-:W-:-:S05]  /*4cb0*/  VIADD R6, R5, 0xffffff04 ;  /* 0xffffff0405067836 */ /* 0x000fca0000000000 */
[----:B------:R-:W-:-:S07]  /*4cc0*/  SHF.R.U32.HI R5, RZ, R6, R9 ;  /* 0x00000006ff057219 */ /* 0x000fce0000011609 */
[----:B------:R-:W-:-:S04]  /*4cd0*/  @!P0 VIADD R5, R5, 0x1 ;  /* 0x0000000105058836 */ /* 0x000fc80000000000 */
[----:B------:R-:W-:-:S05]  /*4ce0*/  @!P1 IMAD.SHL.U32 R5, R5, 0x2, RZ ;  /* 0x0000000205059824 */ /* 0x000fca00078e00ff */
[----:B------:R-:W-:Y:S01]  /*4cf0*/  LOP3.LUT R5, R5, 0x80000000, R0, 0xf8, !PT ;  /* 0x8000000005057812 */ /* 0x000fe200078ef800 */
[----:B------:R-:W-:Y:S06]  /*4d00*/  BRA `(.L_x_16) ;  /* 0x0000000000047947 */ /* 0x000fec0003800000 */
.L_x_17:
[----:B------:R0:W1:Y:S02]  /*4d10*/  MUFU.RCP R5, R0 ;  /* 0x0000000000057308 */ /* 0x0000640000001000 */
.L_x_16:
[----:B-1-3--:R-:W-:Y:S02]  /*4d20*/  IMAD.MOV.U32 R6, RZ, RZ, R5 ;  /* 0x000000ffff067224 */ /* 0x00afe400078e0005 */
[----:B------:R-:W-:-:S04]  /*4d30*/  IMAD.MOV.U32 R5, RZ, RZ, 0x0 ;  /* 0x00000000ff057424 */ /* 0x000fc800078e00ff */
[----:B0-2---:R-:W-:Y:S05]  /*4d40*/  RET.REL.NODEC R4 `(_Z18cdf_and_lut_kernelPKiiPi) ;  /* 0xffffffb004ac7950 */ /* 0x005fea0003c3ffff */
        .weak           $__internal_1_$__cuda_sm3x_div_rn_noftz_f32_slowpath
        .type           $__internal_1_$__cuda_sm3x_div_rn_noftz_f32_slowpath,@function
        .size           $__internal_1_$__cuda_sm3x_div_rn_noftz_f32_slowpath,(.L_x_51 - $__internal_1_$__cuda_sm3x_div_rn_noftz_f32_slowpath)
$__internal_1_$__cuda_sm3x_div_rn_noftz_f32_slowpath:
[----:B------:R-:W-:Y:S01]  /*4d50*/  SHF.R.U32.HI R5, RZ, 0x17, R7 ;  /* 0x00000017ff057819 */ /* 0x000fe20000011607 */
[----:B------:R-:W-:Y:S01]  /*4d60*/  BSSY.RECONVERGENT B2, `(.L_x_18) ;  /* 0x0000066000027945 */ /* 0x000fe20003800200 */
[--C-:B------:R-:W-:Y:S01]  /*4d70*/  SHF.R.U32.HI R3, RZ, 0x17, R0.reuse ;  /* 0x00000017ff037819 */ /* 0x100fe20000011600 */
[----:B------:R-:W-:Y:S01]  /*4d80*/  IMAD.MOV.U32 R8, RZ, RZ, R0 ;  /* 0x000000ffff087224 */ /* 0x000fe200078e0000 */
[----:B------:R-:W-:Y:S02]  /*4d90*/  LOP3.LUT R6, R5, 0xff, RZ, 0xc0, !PT ;  /* 0x000000ff05067812 */ /* 0x000fe400078ec0ff */
[----:B------:R-:W-:-:S03]  /*4da0*/  LOP3.LUT R5, R3, 0xff, RZ, 0xc0, !PT ;  /* 0x000000ff03057812 */ /* 0x000fc600078ec0ff */
[----:B------:R-:W-:Y:S02]  /*4db0*/  VIADD R11, R6, 0xffffffff ;  /* 0xffffffff060b7836 */ /* 0x000fe40000000000 */
[----:B------:R-:W-:-:S03]  /*4dc0*/  VIADD R10, R5, 0xffffffff ;  /* 0xffffffff050a7836 */ /* 0x000fc60000000000 */
[----:B------:R-:W-:-:S04]  /*4dd0*/  ISETP.GT.U32.AND P0, PT, R11, 0xfd, PT ;  /* 0x000000fd0b00780c */ /* 0x000fc80003f04070 */
[----:B------:R-:W-:-:S13]  /*4de0*/  ISETP.GT.U32.OR P0, PT, R10, 0xfd, P0 ;  /* 0x000000fd0a00780c */ /* 0x000fda0000704470 */
[----:B------:R-:W-:Y:S01]  /*4df0*/  @!P0 IMAD.MOV.U32 R9, RZ, RZ, RZ ;  /* 0x000000ffff098224 */ /* 0x000fe200078e00ff */
[----:B------:R-:W-:Y:S06]  /*4e00*/  @!P0 BRA `(.L_x_19) ;  /* 0x0000000000608947 */ /* 0x000fec0003800000 */
[----:B------:R-:W-:Y:S01]  /*4e10*/  FSETP.GTU.FTZ.AND P0, PT, |R0|, +INF , PT ;  /* 0x7f8000000000780b */ /* 0x000fe20003f1c200 */
[----:B------:R-:W-:Y:S01]  /*4e20*/  IMAD.MOV.U32 R3, RZ, RZ, R7 ;  /* 0x000000ffff037224 */ /* 0x000fe200078e0007 */
[----:B------:R-:W-:-:S04]  /*4e30*/  FSETP.GTU.FTZ.AND P1, PT, |R7|, +INF , PT ;  /* 0x7f8000000700780b */ /* 0x000fc80003f3c200 */
[----:B------:R-:W-:-:S13]  /*4e40*/  PLOP3.LUT P0, PT, P0, P1, PT, 0xf8, 0x8f ;  /* 0x00000000008f781c */ /* 0x000fda0000703f70 */
[----:B------:R-:W-:Y:S05]  /*4e50*/  @P0 BRA `(.L_x_20) ;  /* 0x0000000400540947 */ /* 0x000fea0003800000 */
[----:B------:R-:W-:-:S13]  /*4e60*/  LOP3.LUT P0, RZ, R3, 0x7fffffff, R0, 0xc8, !PT ;  /* 0x7fffffff03ff7812 */ /* 0x000fda000780c800 */
[----:B------:R-:W-:Y:S05]  /*4e70*/  @!P0 BRA `(.L_x_21) ;  /* 0x0000000400448947 */ /* 0x000fea0003800000 */
[C---:B------:R-:W-:Y:S02]  /*4e80*/  FSETP.NEU.FTZ.AND P2, PT, |R0|.reuse, +INF , PT ;  /* 0x7f8000000000780b */ /* 0x040fe40003f5d200 */
[----:B------:R-:W-:Y:S02]  /*4e90*/  FSETP.NEU.FTZ.AND P1, PT, |R3|, +INF , PT ;  /* 0x7f8000000300780b */ /* 0x000fe40003f3d200 */
[----:B------:R-:W-:-:S11]  /*4ea0*/  FSETP.NEU.FTZ.AND P0, PT, |R0|, +INF , PT ;  /* 0x7f8000000000780b */ /* 0x000fd60003f1d200 */
[----:B------:R-:W-:Y:S05]  /*4eb0*/  @!P1 BRA !P2, `(.L_x_21) ;  /* 0x0000000400349947 */ /* 0x000fea0005000000 */
[----:B------:R-:W-:-:S04]  /*4ec0*/  LOP3.LUT P2, RZ, R0, 0x7fffffff, RZ, 0xc0, !PT ;  /* 0x7fffffff00ff7812 */ /* 0x000fc8000784c0ff */
[----:B------:R-:W-:-:S13]  /*4ed0*/  PLOP3.LUT P1, PT, P1, P2, PT, 0x2f, 0xf2 ;  /* 0x0000000000f2781c */ /* 0x000fda0000f24577 */
[----:B------:R-:W-:Y:S05]  /*4ee0*/  @P1 BRA `(.L_x_22) ;  /* 0x0000000400201947 */ /* 0x000fea0003800000 */
[----:B------:R-:W-:-:S04]  /*4ef0*/  LOP3.LUT P1, RZ, R3, 0x7fffffff, RZ, 0xc0, !PT ;  /* 0x7fffffff03ff7812 */ /* 0x000fc8000782c0ff */
[----:B------:R-:W-:-:S13]  /*4f00*/  PLOP3.LUT P0, PT, P0, P1, PT, 0x2f, 0xf2 ;  /* 0x0000000000f2781c */ /* 0x000fda0000702577 */
[----:B------:R-:W-:Y:S05]  /*4f10*/  @P0 BRA `(.L_x_23) ;  /* 0x0000000400080947 */ /* 0x000fea0003800000 */
[----:B------:R-:W-:Y:S02]  /*4f20*/  ISETP.GE.AND P0, PT, R10, RZ, PT ;  /* 0x000000ff0a00720c */ /* 0x000fe40003f06270 */
[----:B------:R-:W-:-:S11]  /*4f30*/  ISETP.GE.AND P1, PT, R11, RZ, PT ;  /* 0x000000ff0b00720c */ /* 0x000fd60003f26270 */
[----:B------:R-:W-:Y:S02]  /*4f40*/  @P0 IMAD.MOV.U32 R9, RZ, RZ, RZ ;  /* 0x000000ffff090224 */ /* 0x000fe400078e00ff */
[----:B------:R-:W-:Y:S01]  /*4f50*/  @!P0 FFMA R8, R0, 1.84467440737095516160e+19, RZ ;  /* 0x5f80000000088823 */ /* 0x000fe200000000ff */
[----:B------:R-:W-:Y:S02]  /*4f60*/  @!P0 IMAD.MOV.U32 R9, RZ, RZ, -0x40 ;  /* 0xffffffc0ff098424 */ /* 0x000fe400078e00ff */
[----:B------:R-:W-:Y:S02]  /*4f70*/  @!P1 FFMA R7, R3, 1.84467440737095516160e+19, RZ ;  /* 0x5f80000003079823 */ /* 0x000fe400000000ff */
[----:B------:R-:W-:-:S07]  /*4f80*/  @!P1 VIADD R9, R9, 0x40 ;  /* 0x0000004009099836 */ /* 0x000fce0000000000 */
.L_x_19:
[----:B------:R-:W-:Y:S01]  /*4f90*/  LEA R0, R6, 0xc0800000, 0x17 ;  /* 0xc080000006007811 */ /* 0x000fe200078eb8ff */
[----:B------:R-:W-:Y:S01]  /*4fa0*/  VIADD R5, R5, 0xffffff81 ;  /* 0xffffff8105057836 */ /* 0x000fe20000000000 */
[----:B------:R-:W-:Y:S03]  /*4fb0*/  BSSY.RECONVERGENT B3, `(.L_x_24) ;  /* 0x0000037000037945 */ /* 0x000fe60003800200 */
[----:B------:R-:W-:Y:S01]  /*4fc0*/  IMAD.IADD R7, R7, 0x1, -R0 ;  /* 0x0000000107077824 */ /* 0x000fe200078e0a00 */
[C---:B------:R-:W-:Y:S01]  /*4fd0*/  IADD3 R6, PT, PT, R5.reuse, 0x7f, -R6 ;  /* 0x0000007f05067810 */ /* 0x040fe20007ffe806 */
[----:B------:R-:W-:Y:S02]  /*4fe0*/  IMAD R0, R5, -0x800000, R8 ;  /* 0xff80000005007824 */ /* 0x000fe400078e0208 */
[----:B------:R-:W0:Y:S01]  /*4ff0*/  MUFU.RCP R3, R7 ;  /* 0x0000000700037308 */ /* 0x000e220000001000 */
[----:B------:R-:W-:Y:S01]  /*5000*/  FADD.FTZ R11, -R7, -RZ ;  /* 0x800000ff070b7221 */ /* 0x000fe20000010100 */
[----:B------:R-:W-:-:S03]  /*5010*/  IMAD.IADD R6, R6, 0x1, R9 ;  /* 0x0000000106067824 */ /* 0x000fc600078e0209 */
[----:B0-----:R-:W-:-:S04]  /*5020*/  FFMA R10, R3, R11, 1 ;  /* 0x3f800000030a7423 */ /* 0x001fc8000000000b */
[----:B------:R-:W-:-:S04]  /*5030*/  FFMA R10, R3, R10, R3 ;  /* 0x0000000a030a7223 */ /* 0x000fc80000000003 */
[----:B------:R-:W-:-:S04]  /*5040*/  FFMA R3, R0, R10, RZ ;  /* 0x0000000a00037223 */ /* 0x000fc800000000ff */
[----:B------:R-:W-:-:S04]  /*5050*/  FFMA R8, R11, R3, R0 ;  /* 0x000000030b087223 */ /* 0x000fc80000000000 */
[----:B------:R-:W-:-:S04]  /*5060*/  FFMA R3, R10, R8, R3 ;  /* 0x000000080a037223 */ /* 0x000fc80000000003 */
[----:B------:R-:W-:-:S04]  /*5070*/  FFMA R8, R11, R3, R0 ;  /* 0x000000030b087223 */ /* 0x000fc80000000000 */
[----:B------:R-:W-:-:S05]  /*5080*/  FFMA R11, R10, R8, R3 ;  /* 0x000000080a0b7223 */ /* 0x000fca0000000003 */
[----:B------:R-:W-:-:S04]  /*5090*/  SHF.R.U32.HI R0, RZ, 0x17, R11 ;  /* 0x00000017ff007819 */ /* 0x000fc8000001160b */
[----:B------:R-:W-:-:S05]  /*50a0*/  LOP3.LUT R0, R0, 0xff, RZ, 0xc0, !PT ;  /* 0x000000ff00007812 */ /* 0x000fca00078ec0ff */
[----:B------:R-:W-:-:S04]  /*50b0*/  IMAD.IADD R7, R0, 0x1, R6 ;  /* 0x0000000100077824 */ /* 0x000fc800078e0206 */
[----:B------:R-:W-:-:S05]  /*50c0*/  VIADD R0, R7, 0xffffffff ;  /* 0xffffffff07007836 */ /* 0x000fca0000000000 */
[----:B------:R-:W-:-:S13]  /*50d0*/  ISETP.GE.U32.AND P0, PT, R0, 0xfe, PT ;  /* 0x000000fe0000780c */ /* 0x000fda0003f06070 */
[----:B------:R-:W-:Y:S05]  /*50e0*/  @!P0 BRA `(.L_x_25) ;  /* 0x0000000000888947 */ /* 0x000fea0003800000 */
[----:B------:R-:W-:-:S13]  /*50f0*/  ISETP.GT.AND P0, PT, R7, 0xfe, PT ;  /* 0x000000fe0700780c */ /* 0x000fda0003f04270 */
[----:B------:R-:W-:Y:S05]  /*5100*/  @P0 BRA `(.L_x_26) ;  /* 0x0000000000740947 */ /* 0x000fea0003800000 */
[----:B------:R-:W-:Y:S01]  /*5110*/  ISETP.GE.AND P0, PT, R7, 0x1, PT ;  /* 0x000000010700780c */ /* 0x000fe20003f06270 */
[----:B------:R-:W-:-:S12]  /*5120*/  IMAD.MOV.U32 R0, RZ, RZ, R11 ;  /* 0x000000ffff007224 */ /* 0x000fd800078e000b */
[----:B------:R-:W-:Y:S05]  /*5130*/  @P0 BRA `(.L_x_27) ;  /* 0x0000000000780947 */ /* 0x000fea0003800000 */
[----:B------:R-:W-:Y:S02]  /*5140*/  ISETP.GE.AND P0, PT, R7, -0x18, PT ;  /* 0xffffffe80700780c */ /* 0x000fe40003f06270 */
[----:B------:R-:W-:-:S05]  /*5150*/  LOP3.LUT R12, R11, 0x80000000, RZ, 0xc0, !PT ;  /* 0x800000000b0c7812 */ /* 0x000fca00078ec0ff */
[----:B------:R-:W-:-:S06]  /*5160*/  IMAD.MOV.U32 R0, RZ, RZ, R12 ;  /* 0x000000ffff007224 */ /* 0x000fcc00078e000c */
[----:B------:R-:W-:Y:S05]  /*5170*/  @!P0 BRA `(.L_x_27) ;  /* 0x0000000000688947 */ /* 0x000fea0003800000 */
[-C--:B------:R-:W-:Y:S01]  /*5180*/  FFMA.RZ R0, R10, R8.reuse, R3 ;  /* 0x000000080a007223 */ /* 0x080fe2000000c003 */
[C---:B------:R-:W-:Y:S01]  /*5190*/  VIADD R6, R7.reuse, 0x20 ;  /* 0x0000002007067836 */ /* 0x040fe20000000000 */
[C---:B------:R-:W-:Y:S02]  /*51a0*/  ISETP.NE.AND P2, PT, R7.reuse, RZ, PT ;  /* 0x000000ff0700720c */ /* 0x040fe40003f45270 */
[----:B------:R-:W-:Y:S01]  /*51b0*/  ISETP.NE.AND P1, PT, R7, RZ, PT ;  /* 0x000000ff0700720c */ /* 0x000fe20003f25270 */
[----:B------:R-:W-:Y:S01]  /*51c0*/  IMAD.MOV R7, RZ, RZ, -R7 ;  /* 0x000000ffff077224 */ /* 0x000fe200078e0a07 */
[----:B------:R-:W-:Y:S01]  /*51d0*/  LOP3.LUT R5, R0, 0x7fffff, RZ, 0xc0, !PT ;  /* 0x007fffff00057812 */ /* 0x000fe200078ec0ff */
[CCC-:B------:R-:W-:Y:S01]  /*51e0*/  FFMA.RP R0, R10.reuse, R8.reuse, R3.reuse ;  /* 0x000000080a007223 */ /* 0x1c0fe20000008003 */
[----:B------:R-:W-:Y:S02]  /*51f0*/  FFMA.RM R3, R10, R8, R3 ;  /* 0x000000080a037223 */ /* 0x000fe40000004003 */
[----:B------:R-:W-:-:S03]  /*5200*/  LOP3.LUT R5, R5, 0x800000, RZ, 0xfc, !PT ;  /* 0x0080000005057812 */ /* 0x000fc600078efcff */
[----:B------:R-:W-:Y:S02]  /*5210*/  FSETP.NEU.FTZ.AND P0, PT, R0, R3, PT ;  /* 0x000000030000720b */ /* 0x000fe40003f1d000 */
[----:B------:R-:W-:Y:S02]  /*5220*/  SHF.L.U32 R6, R5, R6, RZ ;  /* 0x0000000605067219 */ /* 0x000fe400000006ff */
[----:B------:R-:W-:Y:S02]  /*5230*/  SEL R0, R7, RZ, P2 ;  /* 0x000000ff07007207 */ /* 0x000fe40001000000 */
[----:B------:R-:W-:Y:S02]  /*5240*/  ISETP.NE.AND P1, PT, R6, RZ, P1 ;  /* 0x000000ff0600720c */ /* 0x000fe40000f25270 */
[----:B------:R-:W-:Y:S02]  /*5250*/  SHF.R.U32.HI R0, RZ, R0, R5 ;  /* 0x00000000ff007219 */ /* 0x000fe40000011605 */
[----:B------:R-:W-:-:S02]  /*5260*/  PLOP3.LUT P0, PT, P0, P1, PT, 0xf8, 0x8f ;  /* 0x00000000008f781c */ /* 0x000fc40000703f70 */
[----:B------:R-:W-:Y:S02]  /*5270*/  SHF.R.U32.HI R6, RZ, 0x1, R0 ;  /* 0x00000001ff067819 */ /* 0x000fe40000011600 */
[----:B------:R-:W-:-:S04]  /*5280*/  SEL R3, RZ, 0x1, !P0 ;  /* 0x00000001ff037807 */ /* 0x000fc80004000000 */
[----:B------:R-:W-:-:S04]  /*5290*/  LOP3.LUT R3, R3, 0x1, R6, 0xf8, !PT ;  /* 0x0000000103037812 */ /* 0x000fc800078ef806 */
[----:B------:R-:W-:-:S05]  /*52a0*/  LOP3.LUT R3, R3, R0, RZ, 0xc0, !PT ;  /* 0x0000000003037212 */ /* 0x000fca00078ec0ff */
[----:B------:R-:W-:-:S05]  /*52b0*/  IMAD.IADD R3, R6, 0x1, R3 ;  /* 0x0000000106037824 */ /* 0x000fca00078e0203 */
[----:B------:R-:W-:Y:S01]  /*52c0*/  LOP3.LUT R0, R3, R12, RZ, 0xfc, !PT ;  /* 0x0000000c03007212 */ /* 0x000fe200078efcff */
[----:B------:R-:W-:Y:S06]  /*52d0*/  BRA `(.L_x_27) ;  /* 0x0000000000107947 */ /* 0x000fec0003800000 */
.L_x_26:
[----:B------:R-:W-:-:S04]  /*52e0*/  LOP3.LUT R0, R11, 0x80000000, RZ, 0xc0, !PT ;  /* 0x800000000b007812 */ /* 0x000fc800078ec0ff */
[----:B------:R-:W-:Y:S01]  /*52f0*/  LOP3.LUT R0, R0, 0x7f800000, RZ, 0xfc, !PT ;  /* 0x7f80000000007812 */ /* 0x000fe200078efcff */
[----:B------:R-:W-:Y:S06]  /*5300*/  BRA `(.L_x_27) ;  /* 0x0000000000047947 */ /* 0x000fec0003800000 */
.L_x_25:
[----:B------:R-:W-:-:S07]  /*5310*/  IMAD R0, R6, 0x800000, R11 ;  /* 0x0080000006007824 */ /* 0x000fce00078e020b */
.L_x_27:
[----:B------:R-:W-:Y:S05]  /*5320*/  BSYNC.RECONVERGENT B3 ;  /* 0x0000000000037941 */ /* 0x000fea0003800200 */
.L_x_24:
[----:B------:R-:W-:Y:S05]  /*5330*/  BRA `(.L_x_28) ;  /* 0x0000000000207947 */ /* 0x000fea0003800000 */
.L_x_23:
[----:B------:R-:W-:-:S04]  /*5340*/  LOP3.LUT R0, R3, 0x80000000, R0, 0x48, !PT ;  /* 0x8000000003007812 */ /* 0x000fc800078e4800 */
[----:B------:R-:W-:Y:S01]  /*5350*/  LOP3.LUT R0, R0, 0x7f800000, RZ, 0xfc, !PT ;  /* 0x7f80000000007812 */ /* 0x000fe200078efcff */
[----:B------:R-:W-:Y:S06]  /*5360*/  BRA `(.L_x_28) ;  /* 0x0000000000147947 */ /* 0x000fec0003800000 */
.L_x_22:
[----:B------:R-:W-:Y:S01]  /*5370*/  LOP3.LUT R0, R3, 0x80000000, R0, 0x48, !PT ;  /* 0x8000000003007812 */ /* 0x000fe200078e4800 */
[----:B------:R-:W-:Y:S06]  /*5380*/  BRA `(.L_x_28) ;  /* 0x00000000000c7947 */ /* 0x000fec0003800000 */
.L_x_21:
[----:B------:R-:W0:Y:S01]  /*5390*/  MUFU.RSQ R0, -QNAN ;  /* 0xffc0000000007908 */ /* 0x000e220000001400 */
[----:B------:R-:W-:Y:S05]  /*53a0*/  BRA `(.L_x_28) ;  /* 0x0000000000047947 */ /* 0x000fea0003800000 */
.L_x_20:
[----:B------:R-:W-:-:S07]  /*53b0*/  FADD.FTZ R0, R0, R3 ;  /* 0x0000000300007221 */ /* 0x000fce0000010000 */
.L_x_28:
[----:B------:R-:W-:Y:S05]  /*53c0*/  BSYNC.RECONVERGENT B2 ;  /* 0x0000000000027941 */ /* 0x000fea0003800200 */
.L_x_18:
[----:B------:R-:W-:-:S04]  /*53d0*/  IMAD.MOV.U32 R5, RZ, RZ, 0x0 ;  /* 0x00000000ff057424 */ /* 0x000fc800078e00ff */
[----:B0-----:R-:W-:Y:S05]  /*53e0*/  RET.REL.NODEC R4 `(_Z18cdf_and_lut_kernelPKiiPi) ;  /* 0xffffffac04047950 */ /* 0x001fea0003c3ffff */
.L_x_29:
[----:B------:R-:W-:-:S00]  /*53f0*/  BRA `(.L_x_29) ;  /* 0xfffffffc00fc7947 */ /* 0x000fc0000383ffff */
[----:B------:R-:W-:-:S00]  /*5400*/  NOP ;  /* 0x0000000000007918 */ /* 0x000fc00000000000 */
[----:B------:R-:W-:-:S00]  /*5410*/  NOP ;  /* 0x0000000000007918 */ /* 0x000fc00000000000 */
[----:B------:R-:W-:-:S00]  /*5420*/  NOP ;  /* 0x0000000000007918 */ /* 0x000fc00000000000 */
[----:B------:R-:W-:-:S00]  /*5430*/  NOP ;  /* 0x0000000000007918 */ /* 0x000fc00000000000 */
[----:B------:R-:W-:-:S00]  /*5440*/  NOP ;  /* 0x0000000000007918 */ /* 0x000fc00000000000 */
[----:B------:R-:W-:-:S00]  /*5450*/  NOP ;  /* 0x0000000000007918 */ /* 0x000fc00000000000 */
[----:B------:R-:W-:-:S00]  /*5460*/  NOP ;  /* 0x0000000000007918 */ /* 0x000fc00000000000 */
[----:B------:R-:W-:-:S00]  /*5470*/  NOP ;  /* 0x0000000000007918 */ /* 0x000fc00000000000 */
.L_x_51:


//--------------------- .text._Z16apply_map_kernelPKhPhPKii --------------------------
	.section	.text._Z16apply_map_kernelPKhPhPKii,"ax",@progbits
	.align	128
        .global         _Z16apply_map_kernelPKhPhPKii
        .type           _Z16apply_map_kernelPKhPhPKii,@function
        .size           _Z16apply_map_kernelPKhPhPKii,(.L_x_53 - _Z16apply_map_kernelPKhPhPKii)
        .other          _Z16apply_map_kernelPKhPhPKii,@"STO_CUDA_ENTRY STV_DEFAULT"
_Z16apply_map_kernelPKhPhPKii:
.text._Z16apply_map_kernelPKhPhPKii:
[----:B------:R-:W-:Y:S01]  /*0000*/  LDC R1, c[0x0][0x37c] ;  /* 0x0000df00ff017b82 */ /* 0x000fe20000000800 */
[----:B------:R-:W0:Y:S01]  /*0010*/  S2R R6, SR_CTAID.X ;  /* 0x0000000000067919 */ /* 0x000e220000002500 */
[----:B------:R-:W0:Y:S01]  /*0020*/  LDCU UR4, c[0x0][0x360] ;  /* 0x00006c00ff0477ac */ /* 0x000e220008000800 */
[----:B------:R-:W0:Y:S01]  /*0030*/  S2R R3, SR_TID.X ;  /* 0x0000000000037919 */ /* 0x000e220000002100 */
[----:B------:R-:W1:Y:S01]  /*0040*/  LDCU UR5, c[0x0][0x398] ;  /* 0x00007300ff0577ac */ /* 0x000e620008000800 */
[----:B0-----:R-:W-:-:S05]  /*0050*/  IMAD R6, R6, UR4, R3 ;  /* 0x0000000406067c24 */ /* 0x001fca000f8e0203 */
[----:B-1----:R-:W-:-:S13]  /*0060*/  ISETP.GE.AND P0, PT, R6, UR5, PT ;  /* 0x0000000506007c0c */ /* 0x002fda000bf06270 */
[----:B------:R-:W-:Y:S05]  /*0070*/  @P0 EXIT ;  /* 0x000000000000094d */ /* 0x000fea0003800000 */
[----:B------:R-:W0:Y:S01]  /*0080*/  LDCU.128 UR8, c[0x0][0x380] ;  /* 0x00007000ff0877ac */ /* 0x000e220008000c00 */
[----:B------:R-:W-:Y:S01]  /*0090*/  SHF.R.S32.HI R0, RZ, 0x1f, R6 ;  /* 0x0000001fff007819 */ /* 0x000fe20000011406 */
[----:B------:R-:W1:Y:S01]  /*00a0*/  LDC.64 R2, c[0x0][0x390] ;  /* 0x0000e400ff027b82 */ /* 0x000e620000000a00 */
[----:B------:R-:W2:Y:S01]  /*00b0*/  LDCU.64 UR4, c[0x0][0x358] ;  /* 0x00006b00ff0477ac */ /* 0x000ea20008000a00 */
[----:B0-----:R-:W-:-:S04]  /*00c0*/  IADD3 R4, P0, PT, R6, UR8, RZ ;  /* 0x0000000806047c10 */ /* 0x001fc8000ff1e0ff */
[----:B------:R-:W-:-:S06]  /*00d0*/  IADD3.X R5, PT, PT, R0, UR9, RZ, P0, !PT ;  /* 0x0000000900057c10 */ /* 0x000fcc00087fe4ff */
[----:B--2---:R-:W1:Y:S01]  /*00e0*/  LDG.E.U8 R5, desc[UR4][R4.64] ;  /* 0x0000000404057981 */ /* 0x004e62000c1e1100 */
[----:B------:R-:W-:Y:S01]  /*00f0*/  IADD3 R6, P0, PT, R6, UR10, RZ ;  /* 0x0000000a06067c10 */ /* 0x000fe2000ff1e0ff */
[----:B-1----:R-:W-:-:S06]  /*0100*/  IMAD.WIDE.U32 R2, R5, 0x4, R2 ;  /* 0x0000000405027825 */ /* 0x002fcc00078e0002 */
[----:B------:R-:W2:Y:S01]  /*0110*/  LDG.E R3, desc[UR4][R2.64] ;  /* 0x0000000402037981 */ /* 0x000ea2000c1e1900 */
[----:B------:R-:W-:-:S05]  /*0120*/  IADD3.X R7, PT, PT, R0, UR11, RZ, P0, !PT ;  /* 0x0000000b00077c10 */ /* 0x000fca00087fe4ff */
[----:B--2---:R-:W-:Y:S01]  /*0130*/  STG.E.U8 desc[UR4][R6.64], R3 ;  /* 0x0000000306007986 */ /* 0x004fe2000c101104 */
[----:B------:R-:W-:Y:S05]  /*0140*/  EXIT ;  /* 0x000000000000794d */ /* 0x000fea0003800000 */
.L_x_30:
        /* <DEDUP_REMOVED lines=11> */
.L_x_53:


//--------------------- .text._Z26hist_kernel_shared_perwarpPKhiPi --------------------------
	.section	.text._Z26hist_kernel_shared_perwarpPKhiPi,"ax",@progbits
	.align	128
        .global         _Z26hist_kernel_shared_perwarpPKhiPi
        .type           _Z26hist_kernel_shared_perwarpPKhiPi,@function
        .size           _Z26hist_kernel_shared_perwarpPKhiPi,(.L_x_54 - _Z26hist_kernel_shared_perwarpPKhiPi)
        .other          _Z26hist_kernel_shared_perwarpPKhiPi,@"STO_CUDA_ENTRY STV_DEFAULT"
_Z26hist_kernel_shared_perwarpPKhiPi:
.text._Z26hist_kernel_shared_perwarpPKhiPi:
[----:B------:R-:W-:Y:S08]  /*0000*/  LDC R1, c[0x0][0x37c] ;  /* 0x0000df00ff017b82 */ /* 0x000ff00000000800 */
[----:B------:R-:W0:Y:S01]  /*0010*/  LDC R3, c[0x0][0x360] ;  /* 0x0000d800ff037b82 */ /* 0x000e220000000800 */
[----:B------:R-:W1:Y:S01]  /*0020*/  S2R R0, SR_TID.X ;  /* 0x0000000000007919 */ /* 0x000e620000002100 */
[----:B------:R-:W-:Y:S01]  /*0030*/  BSSY.RECONVERGENT B0, `(.L_x_31) ;  /* 0x0000040000007945 */ /* 0x000fe20003800200 */
[----:B0-----:R-:W-:-:S05]  /*0040*/  SHF.R.U32.HI R2, RZ, 0x5, R3 ;  /* 0x00000005ff027819 */ /* 0x001fca0000011603 */
[----:B------:R-:W-:-:S05]  /*0050*/  IMAD R5, R2, 0x101, RZ ;  /* 0x0000010102057824 */ /* 0x000fca00078e02ff */
[----:B-1----:R-:W-:-:S13]  /*0060*/  ISETP.GE.U32.AND P0, PT, R0, R5, PT ;  /* 0x000000050000720c */ /* 0x002fda0003f06070 */
[----:B------:R-:W-:Y:S05]  /*0070*/  @P0 BRA `(.L_x_32) ;  /* 0x0000000000ec0947 */ /* 0x000fea0003800000 */
[----:B------:R-:W0:Y:S01]  /*0080*/  I2F.U32.RP R10, R3 ;  /* 0x00000003000a7306 */ /* 0x000e220000209000 */
[----:B------:R-:W-:Y:S01]  /*0090*/  IMAD.IADD R4, R0, 0x1, R3 ;  /* 0x0000000100047824 */ /* 0x000fe200078e0203 */
[----:B------:R-:W-:Y:S01]  /*00a0*/  ISETP.NE.U32.AND P2, PT, R3, RZ, PT ;  /* 0x000000ff0300720c */ /* 0x000fe20003f45070 */
[----:B------:R-:W-:Y:S03]  /*00b0*/  BSSY.RECONVERGENT B1, `(.L_x_33) ;  /* 0x0000028000017945 */ /* 0x000fe60003800200 */
[----:B------:R-:W-:Y:S02]  /*00c0*/  ISETP.GE.U32.AND P0, PT, R4, R5, PT ;  /* 0x000000050400720c */ /* 0x000fe40003f06070 */
[----:B------:R-:W-:Y:S01]  /*00d0*/  VIMNMX.U32 R9, PT, PT, R5, R4, !PT ;  /* 0x0000000405097248 */ /* 0x000fe20007fe0000 */
[----:B0-----:R-:W0:Y:S02]  /*00e0*/  MUFU.RCP R10, R10 ;  /* 0x0000000a000a7308 */ /* 0x001e240000001000 */
[----:B0-----:R-:W-:-:S06]  /*00f0*/  VIADD R6, R10, 0xffffffe ;  /* 0x0ffffffe0a067836 */ /* 0x001fcc0000000000 */
[----:B------:R0:W1:Y:S02]  /*0100*/  F2I.FTZ.U32.TRUNC.NTZ R7, R6 ;  /* 0x0000000600077305 */ /* 0x000064000021f000 */
[----:B0-----:R-:W-:Y:S02]  /*0110*/  IMAD.MOV.U32 R6, RZ, RZ, RZ ;  /* 0x000000ffff067224 */ /* 0x001fe400078e00ff */
[----:B-1----:R-:W-:-:S04]  /*0120*/  IMAD.MOV R8, RZ, RZ, -R7 ;  /* 0x000000ffff087224 */ /* 0x002fc800078e0a07 */
[----:B------:R-:W-:Y:S01]  /*0130*/  IMAD R11, R8, R3, RZ ;  /* 0x00000003080b7224 */ /* 0x000fe200078e02ff */
[----:B------:R-:W-:-:S03]  /*0140*/  SEL R8, RZ, 0x1, P0 ;  /* 0x00000001ff087807 */ /* 0x000fc60000000000 */
[----:B------:R-:W-:Y:S01]  /*0150*/  IMAD.HI.U32 R7, R7, R11, R6 ;  /* 0x0000000b07077227 */ /* 0x000fe200078e0006 */
[----:B------:R-:W-:-:S05]  /*0160*/  IADD3 R4, PT, PT, R9, -R4, -R8 ;  /* 0x8000000409047210 */ /* 0x000fca0007ffe808 */
[----:B------:R-:W-:-:S04]  /*0170*/  IMAD.HI.U32 R7, R7, R4, RZ ;  /* 0x0000000407077227 */ /* 0x000fc800078e00ff */
[----:B------:R-:W-:-:S04]  /*0180*/  IMAD.MOV R6, RZ, RZ, -R7 ;  /* 0x000000ffff067224 */ /* 0x000fc800078e0a07 */
[----:B------:R-:W-:-:S05]  /*0190*/  IMAD R4, R3, R6, R4 ;  /* 0x0000000603047224 */ /* 0x000fca00078e0204 */
[----:B------:R-:W-:-:S13]  /*01a0*/  ISETP.GE.U32.AND P0, PT, R4, R3, PT ;  /* 0x000000030400720c */ /* 0x000fda0003f06070 */
[----:B------:R-:W-:Y:S02]  /*01b0*/  @P0 IMAD.IADD R4, R4, 0x1, -R3 ;  /* 0x0000000104040824 */ /* 0x000fe400078e0a03 */
[----:B------:R-:W-:-:S03]  /*01c0*/  @P0 VIADD R7, R7, 0x1 ;  /* 0x0000000107070836 */ /* 0x000fc60000000000 */
[----:B------:R-:W-:-:S13]  /*01d0*/  ISETP.GE.U32.AND P1, PT, R4, R3, PT ;  /* 0x000000030400720c */ /* 0x000fda0003f26070 */
[----:B------:R-:W-:Y:S01]  /*01e0*/  @P1 VIADD R7, R7, 0x1 ;  /* 0x0000000107071836 */ /* 0x000fe20000000000 */
[----:B------:R-:W-:-:S05]  /*01f0*/  @!P2 LOP3.LUT R7, RZ, R3, RZ, 0x33, !PT ;  /* 0x00000003ff07a212 */ /* 0x000fca00078e33ff */
[----:B------:R-:W-:-:S05]  /*0200*/  IMAD.IADD R6, R8, 0x1, R7 ;  /* 0x0000000108067824 */ /* 0x000fca00078e0207 */
[C---:B------:R-:W-:Y:S02]  /*0210*/  LOP3.LUT R4, R6.reuse, 0x3, RZ, 0xc0, !PT ;  /* 0x0000000306047812 */ /* 0x040fe400078ec0ff */
[----:B------:R-:W-:Y:S02]  /*0220*/  ISETP.GE.U32.AND P1, PT, R6, 0x3, PT ;  /* 0x000000030600780c */ /* 0x000fe40003f26070 */
[----:B------:R-:W-:Y:S01]  /*0230*/  ISETP.NE.AND P0, PT, R4, 0x3, PT ;  /* 0x000000030400780c */ /* 0x000fe20003f05270 */
[----:B------:R-:W-:-:S12]  /*0240*/  IMAD.MOV.U32 R4, RZ, RZ, R0 ;  /* 0x000000ffff047224 */ /* 0x000fd800078e0000 */
[----:B------:R-:W-:Y:S05]  /*0250*/  @!P0 BRA `(.L_x_34) ;  /* 0x0000000000348947 */ /* 0x000fea0003800000 */
[----:B------:R-:W0:Y:S01]  /*0260*/  S2R R9, SR_CgaCtaId ;  /* 0x0000000000097919 */ /* 0x000e220000008800 */
[----:B------:R-:W-:Y:S01]  /*0270*/  MOV R4, 0x400 ;  /* 0x0000040000047802 */ /* 0x000fe20000000f00 */
[----:B------:R-:W-:Y:S02]  /*0280*/  VIADD R6, R6, 0x1 ;  /* 0x0000000106067836 */ /* 0x000fe40000000000 */
[----:B------:R-:W-:-:S03]  /*0290*/  IMAD.MOV.U32 R7, RZ, RZ, RZ ;  /* 0x000000ffff077224 */ /* 0x000fc600078e00ff */
[----:B------:R-:W-:Y:S02]  /*02a0*/  LOP3.LUT R8, R6, 0x3, RZ, 0xc0, !PT ;  /* 0x0000000306087812 */ /* 0x000fe400078ec0ff */
[----:B0-----:R-:W-:Y:S01]  /*02b0*/  LEA R9, R9, R4, 0x18 ;  /* 0x0000000409097211 */ /* 0x001fe200078ec0ff */
[----:B------:R-:W-:-:S07]  /*02c0*/  IMAD.MOV.U32 R4, RZ, RZ, R0 ;  /* 0x000000ffff047224 */ /* 0x000fce00078e0000 */
.L_x_35:
[----:B------:R-:W-:Y:S02]  /*02d0*/  IMAD R6, R4, 0x4, R9 ;  /* 0x0000000404067824 */ /* 0x000fe400078e0209 */
[----:B------:R-:W-:Y:S02]  /*02e0*/  VIADD R7, R7, 0x1 ;  /* 0x0000000107077836 */ /* 0x000fe40000000000 */
[----:B------:R-:W-:Y:S01]  /*02f0*/  IMAD.IADD R4, R3, 0x1, R4 ;  /* 0x0000000103047824 */ /* 0x000fe200078e0204 */
[----:B------:R0:W-:Y:S02]  /*0300*/  STS [R6], RZ ;  /* 0x000000ff06007388 */ /* 0x0001e40000000800 */
[----:B------:R-:W-:-:S13]  /*0310*/  ISETP.NE.AND P0, PT, R7, R8, PT ;  /* 0x000000080700720c */ /* 0x000fda0003f05270 */
[----:B0-----:R-:W-:Y:S05]  /*0320*/  @P0 BRA `(.L_x_35) ;  /* 0xfffffffc00e80947 */ /* 0x001fea000383ffff */
.L_x_34:
[----:B------:R-:W-:Y:S05]  /*0330*/  BSYNC.RECONVERGENT B1 ;  /* 0x0000000000017941 */ /* 0x000fea0003800200 */
.L_x_33:
[----:B------:R-:W-:Y:S05]  /*0340*/  @!P1 BRA `(.L_x_32) ;  /* 0x0000000000389947 */ /* 0x000fea0003800000 */
[----:B------:R-:W0:Y:S01]  /*0350*/  S2R R7, SR_CgaCtaId ;  /* 0x0000000000077919 */ /* 0x000e220000008800 */
[----:B------:R-:W-:-:S04]  /*0360*/  MOV R6, 0x400 ;  /* 0x0000040000067802 */ /* 0x000fc80000000f00 */
[----:B0-----:R-:W-:-:S07]  /*0370*/  LEA R9, R7, R6, 0x18 ;  /* 0x0000000607097211 */ /* 0x001fce00078ec0ff */
.L_x_36:
[----:B0-----:R-:W-:Y:S02]  /*0380*/  IMAD R10, R4, 0x4, R9 ;  /* 0x00000004040a7824 */ /* 0x001fe400078e0209 */
[C---:B------:R-:W-:Y:S02]  /*0390*/  IMAD R4, R3.reuse, 0x4, R4 ;  /* 0x0000000403047824 */ /* 0x040fe400078e0204 */
[C---:B------:R-:W-:Y:S01]  /*03a0*/  IMAD R6, R3.reuse, 0x4, R10 ;  /* 0x0000000403067824 */ /* 0x040fe200078e020a */
[----:B------:R0:W-:Y:S02]  /*03b0*/  STS [R10], RZ ;  /* 0x000000ff0a007388 */ /* 0x0001e40000000800 */
[----:B------:R-:W-:Y:S01]  /*03c0*/  ISETP.GE.U32.AND P0, PT, R4, R5, PT ;  /* 0x000000050400720c */ /* 0x000fe20003f06070 */
[C---:B------:R-:W-:Y:S01]  /*03d0*/  IMAD R8, R3.reuse, 0x4, R6 ;  /* 0x0000000403087824 */ /* 0x040fe200078e0206 */
[----:B------:R0:W-:Y:S03]  /*03e0*/  STS [R6], RZ ;  /* 0x000000ff06007388 */ /* 0x0001e60000000800 */
[----:B------:R-:W-:Y:S01]  /*03f0*/  IMAD R7, R3, 0x4, R8 ;  /* 0x0000000403077824 */ /* 0x000fe200078e0208 */
[----:B------:R0:W-:Y:S04]  /*0400*/  STS [R8], RZ ;  /* 0x000000ff08007388 */ /* 0x0001e80000000800 */
[----:B------:R0:W-:Y:S03]  /*0410*/  STS [R7], RZ ;  /* 0x000000ff07007388 */ /* 0x0001e60000000800 */
[----:B------:R-:W-:Y:S05]  /*0420*/  @!P0 BRA `(.L_x_36) ;  /* 0xfffffffc00d48947 */ /* 0x000fea000383ffff */
.L_x_32:
[----:B------:R-:W-:Y:S05]  /*0430*/  BSYNC.RECONVERGENT B0 ;  /* 0x0000000000007941 */ /* 0x000fea0003800200 */
.L_x_31:
[----:B------:R-:W1:Y:S01]  /*0440*/  S2UR UR4, SR_CTAID.X ;  /* 0x00000000000479c3 */ /* 0x000e620000002500 */
[----:B------:R-:W2:Y:S01]  /*0450*/  LDCU UR5, c[0x0][0x388] ;  /* 0x00007100ff0577ac */ /* 0x000ea20008000800 */
[----:B------:R-:W-:Y:S06]  /*0460*/  BSSY.RECONVERGENT B0, `(.L_x_37) ;  /* 0x0000018000007945 */ /* 0x000fec0003800200 */
[----:B------:R-:W-:Y:S01]  /*0470*/  BAR.SYNC.DEFER_BLOCKING 0x0 ;  /* 0x0000000000007b1d */ /* 0x000fe20000010000 */
[----:B------:R-:W-:-:S05]  /*0480*/  ISETP.GT.U32.AND P1, PT, R0, 0xff, PT ;  /* 0x000000ff0000780c */ /* 0x000fca0003f24070 */
[----:B------:R-:W3:Y:S01]  /*0490*/  LDCU.64 UR6, c[0x0][0x358] ;  /* 0x00006b00ff0677ac */ /* 0x000ee20008000a00 */
[----:B------:R-:W4:Y:S01]  /*04a0*/  LDCU.64 UR8, c[0x0][0x380] ;  /* 0x00007000ff0877ac */ /* 0x000f220008000a00 */
[----:B-1----:R-:W-:-:S05]  /*04b0*/  IMAD R4, R3, UR4, R0 ;  /* 0x0000000403047c24 */ /* 0x002fca000f8e0200 */
[----:B--2---:R-:W-:-:S13]  /*04c0*/  ISETP.GE.AND P0, PT, R4, UR5, PT ;  /* 0x0000000504007c0c */ /* 0x004fda000bf06270 */
[----:B---34-:R-:W-:Y:S05]  /*04d0*/  @P0 BRA `(.L_x_38) ;  /* 0x0000000000400947 */ /* 0x018fea0003800000 */
[----:B0-----:R-:W0:Y:S01]  /*04e0*/  S2R R8, SR_CgaCtaId ;  /* 0x0000000000087919 */ /* 0x001e220000008800 */
[----:B------:R-:W1:Y:S01]  /*04f0*/  LDCU UR4, c[0x0][0x370] ;  /* 0x00006e00ff0477ac */ /* 0x000e620008000800 */
[----:B------:R-:W-:Y:S01]  /*0500*/  MOV R5, 0x400 ;  /* 0x0000040000057802 */ /* 0x000fe20000000f00 */
[----:B------:R-:W-:Y:S01]  /*0510*/  IMAD.MOV.U32 R6, RZ, RZ, R4 ;  /* 0x000000ffff067224 */ /* 0x000fe200078e0004 */
[----:B------:R-:W-:Y:S01]  /*0520*/  SHF.R.U32.HI R9, RZ, 0x5, R0 ;  /* 0x00000005ff097819 */ /* 0x000fe20000011600 */
[----:B-1----:R-:W-:Y:S01]  /*0530*/  IMAD R7, R3, UR4, RZ ;  /* 0x0000000403077c24 */ /* 0x002fe2000f8e02ff */
[----:B0-----:R-:W-:-:S07]  /*0540*/  LEA R11, R8, R5, 0x18 ;  /* 0x00000005080b7211 */ /* 0x001fce00078ec0ff */
.L_x_39:
[----:B------:R-:W-:-:S04]  /*0550*/  IADD3 R4, P0, PT, R6, UR8, RZ ;  /* 0x0000000806047c10 */ /* 0x000fc8000ff1e0ff */
[----:B------:R-:W-:-:S05]  /*0560*/  LEA.HI.X.SX32 R5, R6, UR9, 0x1, P0 ;  /* 0x0000000906057c11 */ /* 0x000fca00080f0eff */
[----:B------:R-:W2:Y:S01]  /*0570*/  LDG.E.U8.CONSTANT R4, desc[UR6][R4.64] ;  /* 0x0000000604047981 */ /* 0x000ea2000c1e9100 */
[----:B------:R-:W-:-:S05]  /*0580*/  IMAD.IADD R6, R7, 0x1, R6 ;  /* 0x0000000107067824 */ /* 0x000fca00078e0206 */
[----:B------:R-:W-:Y:S01]  /*0590*/  ISETP.GE.AND P0, PT, R6, UR5, PT ;  /* 0x0000000506007c0c */ /* 0x000fe2000bf06270 */
[----:B-12---:R-:W-:-:S04]  /*05a0*/  IMAD R8, R9, 0x101, R4 ;  /* 0x0000010109087824 */ /* 0x006fc800078e0204 */
[----:B------:R-:W-:-:S05]  /*05b0*/  IMAD R8, R8, 0x4, R11 ;  /* 0x0000000408087824 */ /* 0x000fca00078e020b */
[----:B------:R1:W-:Y:S03]  /*05c0*/  ATOMS.POPC.INC.32 RZ, [R8+URZ] ;  /* 0x0000000008ff7f8c */ /* 0x0003e6000d8000ff */
[----:B------:R-:W-:Y:S05]  /*05d0*/  @!P0 BRA `(.L_x_39) ;  /* 0xfffffffc00dc8947 */ /* 0x000fea000383ffff */
.L_x_38:
[----:B------:R-:W-:Y:S05]  /*05e0*/  BSYNC.RECONVERGENT B0 ;  /* 0x0000000000007941 */ /* 0x000fea0003800200 */
.L_x_37:
[----:B------:R-:W-:Y:S06]  /*05f0*/  BAR.SYNC.DEFER_BLOCKING 0x0 ;  /* 0x0000000000007b1d */ /* 0x000fec0000010000 */
[----:B------:R-:W-:Y:S05]  /*0600*/  @P1 EXIT ;  /* 0x000000000000194d */ /* 0x000fea0003800000 */
[C---:B------:R-:W-:Y:S01]  /*0610*/  LOP3.LUT R4, R2.reuse, 0x7, RZ, 0xc0, !PT ;  /* 0x0000000702047812 */ /* 0x040fe200078ec0ff */
[----:B------:R-:W-:Y:S01]  /*0620*/  VIADD R5, R2, 0xffffffff ;  /* 0xffffffff02057836 */ /* 0x000fe20000000000 */
[----:B------:R-:W-:-:S03]  /*0630*/  LOP3.LUT R16, R3, 0x60, RZ, 0xc0, !PT ;  /* 0x0000006003107812 */ /* 0x000fc600078ec0ff */
[----:B------:R-:W-:Y:S01]  /*0640*/  VIADD R4, R4, 0xffffffff ;  /* 0xffffffff04047836 */ /* 0x000fe20000000000 */
[----:B------:R-:W-:-:S04]  /*0650*/  ISETP.GE.U32.AND P0, PT, R5, 0x7, PT ;  /* 0x000000070500780c */ /* 0x000fc80003f06070 */
[----:B------:R-:W-:Y:S02]  /*0660*/  ISETP.GE.U32.AND P1, PT, R4, 0x3, PT ;  /* 0x000000030400780c */ /* 0x000fe40003f26070 */
[C---:B------:R-:W-:Y:S02]  /*0670*/  LOP3.LUT R4, R2.reuse, 0x7fffff8, RZ, 0xc0, !PT ;  /* 0x07fffff802047812 */ /* 0x040fe400078ec0ff */
[----:B------:R-:W-:-:S03]  /*0680*/  LOP3.LUT R2, R2, 0x38, RZ, 0xc0, !PT ;  /* 0x0000003802027812 */ /* 0x000fc600078ec0ff */
[----:B------:R-:W-:-:S07]  /*0690*/  IMAD.MOV R4, RZ, RZ, -R4 ;  /* 0x000000ffff047224 */ /* 0x000fce00078e0a04 */
.L_x_47:
[----:B------:R-:W-:Y:S01]  /*06a0*/  ISETP.GE.U32.AND P2, PT, R3, 0x20, PT ;  /* 0x000000200300780c */ /* 0x000fe20003f46070 */
[----:B--2---:R-:W-:-:S12]  /*06b0*/  IMAD.MOV.U32 R5, RZ, RZ, RZ ;  /* 0x000000ffff057224 */ /* 0x004fd800078e00ff */
[----:B------:R-:W-:Y:S05]  /*06c0*/  @!P2 BRA `(.L_x_40) ;  /* 0x000000040000a947 */ /* 0x000fea0003800000 */
[----:B0-----:R-:W-:Y:S02]  /*06d0*/  IMAD.MOV.U32 R7, RZ, RZ, RZ ;  /* 0x000000ffff077224 */ /* 0x001fe400078e00ff */
[----:B------:R-:W-:Y:S01]  /*06e0*/  IMAD.MOV.U32 R5, RZ, RZ, RZ ;  /* 0x000000ffff057224 */ /* 0x000fe200078e00ff */
[----:B------:R-:W-:Y:S06]  /*06f0*/  @!P0 BRA `(.L_x_41) ;  /* 0x0000000000608947 */ /* 0x000fec0003800000 */
[----:B------:R-:W0:Y:S01]  /*0700*/  S2UR UR5, SR_CgaCtaId ;  /* 0x00000000000579c3 */ /* 0x000e220000008800 */
[----:B------:R-:W-:Y:S01]  /*0710*/  UMOV UR4, 0x400 ;  /* 0x0000040000047882 */ /* 0x000fe20000000000 */
[----:B------:R-:W-:Y:S02]  /*0720*/  IMAD.MOV.U32 R5, RZ, RZ, RZ ;  /* 0x000000ffff057224 */ /* 0x000fe400078e00ff */
[----:B------:R-:W-:Y:S01]  /*0730*/  IMAD.MOV.U32 R7, RZ, RZ, R4 ;  /* 0x000000ffff077224 */ /* 0x000fe200078e0004 */
[----:B0-----:R-:W-:-:S06]  /*0740*/  ULEA UR4, UR5, UR4, 0x18 ;  /* 0x0000000405047291 */ /* 0x001fcc000f8ec0ff */
[----:B------:R-:W-:-:S05]  /*0750*/  LEA R6, R0, UR4, 0x2 ;  /* 0x0000000400067c11 */ /* 0x000fca000f8e10ff */
[----:B------:R-:W-:-:S07]  /*0760*/  VIADD R6, R6, 0x1010 ;  /* 0x0000101006067836 */ /* 0x000fce0000000000 */
.L_x_42:
[----:B-1----:R-:W-:Y:S01]  /*0770*/  LDS R8, [R6+-0x1010] ;  /* 0xffeff00006087984 */ /* 0x002fe20000000800 */
[----:B------:R-:W-:-:S03]  /*0780*/  VIADD R7, R7, 0x8 ;  /* 0x0000000807077836 */ /* 0x000fc60000000000 */
[----:B------:R-:W0:Y:S02]  /*0790*/  LDS R9, [R6+-0xc0c] ;  /* 0xfff3f40006097984 */ /* 0x000e240000000800 */
[----:B------:R-:W-:Y:S02]  /*07a0*/  ISETP.NE.AND P2, PT, R7, RZ, PT ;  /* 0x000000ff0700720c */ /* 0x000fe40003f45270 */
[----:B------:R-:W-:Y:S04]  /*07b0*/  LDS R11, [R6+-0x808] ;  /* 0xfff7f800060b7984 */ /* 0x000fe80000000800 */
[----:B------:R-:W1:Y:S04]  /*07c0*/  LDS R10, [R6+-0x404] ;  /* 0xfffbfc00060a7984 */ /* 0x000e680000000800 */
[----:B------:R-:W-:Y:S04]  /*07d0*/  LDS R13, [R6] ;  /* 0x00000000060d7984 */ /* 0x000fe80000000800 */
[----:B------:R-:W2:Y:S04]  /*07e0*/  LDS R12, [R6+0x404] ;  /* 0x00040400060c7984 */ /* 0x000ea80000000800 */
[----:B------:R-:W-:Y:S04]  /*07f0*/  LDS R15, [R6+0x808] ;  /* 0x00080800060f7984 */ /* 0x000fe80000000800 */
[----:B------:R3:W4:Y:S02]  /*0800*/  LDS R14, [R6+0xc0c] ;  /* 0x000c0c00060e7984 */ /* 0x0007240000000800 */
[----:B---3--:R-:W-:Y:S01]  /*0810*/  VIADD R6, R6, 0x2020 ;  /* 0x0000202006067836 */ /* 0x008fe20000000000 */
[----:B0-----:R-:W-:-:S04]  /*0820*/  IADD3 R8, PT, PT, R9, R8, R5 ;  /* 0x0000000809087210 */ /* 0x001fc80007ffe005 */
[----:B-1----:R-:W-:-:S04]  /*0830*/  IADD3 R8, PT, PT, R10, R11, R8 ;  /* 0x0000000b0a087210 */ /* 0x002fc80007ffe008 */
[----:B--2---:R-:W-:-:S04]  /*0840*/  IADD3 R8, PT, PT, R12, R13, R8 ;  /* 0x0000000d0c087210 */ /* 0x004fc80007ffe008 */
[----:B----4-:R-:W-:Y:S01]  /*0850*/  IADD3 R5, PT, PT, R14, R15, R8 ;  /* 0x0000000f0e057210 */ /* 0x010fe20007ffe008 */
[----:B------:R-:W-:Y:S06]  /*0860*/  @P2 BRA `(.L_x_42) ;  /* 0xfffffffc00c02947 */ /* 0x000fec000383ffff */
[----:B------:R-:W-:-:S07]  /*0870*/  IMAD.MOV.U32 R7, RZ, RZ, R2 ;  /* 0x000000ffff077224 */ /* 0x000fce00078e0002 */
.L_x_41:
[----:B------:R-:W-:-:S13]  /*0880*/  LOP3.LUT P2, RZ, R3, 0xe0, RZ, 0xc0, !PT ;  /* 0x000000e003ff7812 */ /* 0x000fda000784c0ff */
[----:B------:R-:W-:Y:S05]  /*0890*/  @!P2 BRA `(.L_x_40) ;  /* 0x00000000008ca947 */ /* 0x000fea0003800000 */
[----:B------:R-:W-:Y:S01]  /*08a0*/  ISETP.NE.AND P2, PT, R16, RZ, PT ;  /* 0x000000ff1000720c */ /* 0x000fe20003f45270 */
[----:B------:R-:W-:-:S12]  /*08b0*/  @!P1 BRA `(.L_x_43) ;  /* 0x0000000000309947 */ /* 0x000fd80003800000 */
[----:B------:R-:W0:Y:S01]  /*08c0*/  S2UR UR5, SR_CgaCtaId ;  /* 0x00000000000579c3 */ /* 0x000e220000008800 */
[----:B------:R-:W-:Y:S01]  /*08d0*/  UMOV UR4, 0x400 ;  /* 0x0000040000047882 */ /* 0x000fe20000000000 */
[C---:B------:R-:W-:Y:S02]  /*08e0*/  IMAD R6, R7.reuse, 0x101, R0 ;  /* 0x0000010107067824 */ /* 0x040fe400078e0200 */
[----:B------:R-:W-:Y:S01]  /*08f0*/  VIADD R7, R7, 0x4 ;  /* 0x0000000407077836 */ /* 0x000fe20000000000 */
[----:B0-----:R-:W-:-:S06]  /*0900*/  ULEA UR4, UR5, UR4, 0x18 ;  /* 0x0000000405047291 */ /* 0x001fcc000f8ec0ff */
[----:B------:R-:W-:-:S05]  /*0910*/  LEA R6, R6, UR4, 0x2 ;  /* 0x0000000406067c11 */ /* 0x000fca000f8e10ff */
[----:B-1----:R-:W-:Y:S04]  /*0920*/  LDS R8, [R6] ;  /* 0x0000000006087984 */ /* 0x002fe80000000800 */
[----:B------:R-:W0:Y:S04]  /*0930*/  LDS R9, [R6+0x404] ;  /* 0x0004040006097984 */ /* 0x000e280000000800 */
[----:B------:R-:W-:Y:S04]  /*0940*/  LDS R10, [R6+0x808] ;  /* 0x00080800060a7984 */ /* 0x000fe80000000800 */
[----:B------:R-:W1:Y:S01]  /*0950*/  LDS R11, [R6+0xc0c] ;  /* 0x000c0c00060b7984 */ /* 0x000e620000000800 */
[----:B0-----:R-:W-:-:S04]  /*0960*/  IADD3 R5, PT, PT, R9, R8, R5 ;  /* 0x0000000809057210 */ /* 0x001fc80007ffe005 */
[----:B-1----:R-:W-:-:S07]  /*0970*/  IADD3 R5, PT, PT, R11, R10, R5 ;  /* 0x0000000a0b057210 */ /* 0x002fce0007ffe005 */
.L_x_43:
[----:B------:R-:W-:Y:S05]  /*0980*/  @!P2 BRA `(.L_x_40) ;  /* 0x000000000050a947 */ /* 0x000fea0003800000 */
[----:B------:R-:W-:Y:S02]  /*0990*/  ISETP.NE.AND P2, PT, R16, 0x20, PT ;  /* 0x000000201000780c */ /* 0x000fe40003f45270 */
[----:B------:R-:W-:-:S11]  /*09a0*/  LOP3.LUT P3, RZ, R3, 0x20, RZ, 0xc0, !PT ;  /* 0x0000002003ff7812 */ /* 0x000fd6000786c0ff */
[----:B------:R-:W-:Y:S05]  /*09b0*/  @!P2 BRA `(.L_x_44) ;  /* 0x000000000024a947 */ /* 0x000fea0003800000 */
[----:B------:R-:W0:Y:S01]  /*09c0*/  S2UR UR5, SR_CgaCtaId ;  /* 0x00000000000579c3 */ /* 0x000e220000008800 */
[----:B------:R-:W-:Y:S01]  /*09d0*/  UMOV UR4, 0x400 ;  /* 0x0000040000047882 */ /* 0x000fe20000000000 */
[C---:B------:R-:W-:Y:S02]  /*09e0*/  IMAD R6, R7.reuse, 0x101, R0 ;  /* 0x0000010107067824 */ /* 0x040fe400078e0200 */
[----:B------:R-:W-:Y:S01]  /*09f0*/  VIADD R7, R7, 0x2 ;  /* 0x0000000207077836 */ /* 0x000fe20000000000 */
[----:B0-----:R-:W-:-:S06]  /*0a00*/  ULEA UR4, UR5, UR4, 0x18 ;  /* 0x0000000405047291 */ /* 0x001fcc000f8ec0ff */
[----:B------:R-:W-:-:S05]  /*0a10*/  LEA R6, R6, UR4, 0x2 ;  /* 0x0000000406067c11 */ /* 0x000fca000f8e10ff */
[----:B-1----:R-:W-:Y:S04]  /*0a20*/  LDS R8, [R6] ;  /* 0x0000000006087984 */ /* 0x002fe80000000800 */
[----:B------:R-:W0:Y:S02]  /*0a30*/  LDS R9, [R6+0x404] ;  /* 0x0004040006097984 */ /* 0x000e240000000800 */
[----:B0-----:R-:W-:-:S07]  /*0a40*/  IADD3 R5, PT, PT, R9, R8, R5 ;  /* 0x0000000809057210 */ /* 0x001fce0007ffe005 */
.L_x_44:
[----:B------:R-:W-:Y:S05]  /*0a50*/  @!P3 BRA `(.L_x_40) ;  /* 0x00000000001cb947 */ /* 0x000fea0003800000 */
[----:B------:R-:W0:Y:S01]  /*0a60*/  S2UR UR5, SR_CgaCtaId ;  /* 0x00000000000579c3 */ /* 0x000e220000008800 */
[----:B------:R-:W-:Y:S01]  /*0a70*/  UMOV UR4, 0x400 ;  /* 0x0000040000047882 */ /* 0x000fe20000000000 */
[----:B------:R-:W-:Y:S01]  /*0a80*/  IMAD R6, R7, 0x101, R0 ;  /* 0x0000010107067824 */ /* 0x000fe200078e0200 */
[----:B0-----:R-:W-:-:S06]  /*0a90*/  ULEA UR4, UR5, UR4, 0x18 ;  /* 0x0000000405047291 */ /* 0x001fcc000f8ec0ff */
[----:B------:R-:W-:-:S06]  /*0aa0*/  LEA R6, R6, UR4, 0x2 ;  /* 0x0000000406067c11 */ /* 0x000fcc000f8e10ff */
[----:B------:R-:W0:Y:S02]  /*0ab0*/  LDS R6, [R6] ;  /* 0x0000000006067984 */ /* 0x000e240000000800 */
[----:B0-----:R-:W-:-:S07]  /*0ac0*/  IMAD.IADD R5, R5, 0x1, R6 ;  /* 0x0000000105057824 */ /* 0x001fce00078e0206 */
.L_x_40:
[----:B------:R-:W-:Y:S01]  /*0ad0*/  ISETP.NE.AND P2, PT, R5, RZ, PT ;  /* 0x000000ff0500720c */ /* 0x000fe20003f45270 */
[----:B------:R-:W-:-:S12]  /*0ae0*/  BSSY.RECONVERGENT B0, `(.L_x_45) ;  /* 0x0000005000007945 */ /* 0x000fd80003800200 */
[----:B------:R-:W-:Y:S05]  /*0af0*/  @!P2 BRA `(.L_x_46) ;  /* 0x00000000000ca947 */ /* 0x000fea0003800000 */
[----:B0-----:R-:W0:Y:S02]  /*0b00*/  LDC.64 R6, c[0x0][0x390] ;  /* 0x0000e400ff067b82 */ /* 0x001e240000000a00 */
[----:B0-----:R-:W-:-:S05]  /*0b10*/  IMAD.WIDE.U32 R6, R0, 0x4, R6 ;  /* 0x0000000400067825 */ /* 0x001fca00078e0006 */
[----:B------:R2:W-:Y:S02]  /*0b20*/  REDG.E.ADD.STRONG.GPU desc[UR6][R6.64], R5 ;  /* 0x000000050600798e */ /* 0x0005e4000c12e106 */
.L_x_46:
[----:B------:R-:W-:Y:S05]  /*0b30*/  BSYNC.RECONVERGENT B0 ;  /* 0x0000000000007941 */ /* 0x000fea0003800200 */
.L_x_45:
[----:B------:R-:W-:-:S05]  /*0b40*/  IMAD.IADD R0, R3, 0x1, R0 ;  /* 0x0000000103007824 */ /* 0x000fca00078e0200 */
[----:B------:R-:W-:-:S13]  /*0b50*/  ISETP.GE.U32.AND P2, PT, R0, 0x100, PT ;  /* 0x000001000000780c */ /* 0x000fda0003f46070 */
[----:B------:R-:W-:Y:S05]  /*0b60*/  @!P2 BRA `(.L_x_47) ;  /* 0xfffffff800cca947 */ /* 0x000fea000383ffff */
[----:B------:R-:W-:Y:S05]  /*0b70*/  EXIT ;  /* 0x000000000000794d */ /* 0x000fea0003800000 */
.L_x_48:
        /* <DEDUP_REMOVED lines=16> */
.L_x_54:


//--------------------- .text._Z18rgb_to_gray_kernelPKhPhi --------------------------
	.section	.text._Z18rgb_to_gray_kernelPKhPhi,"ax",@progbits
	.align	128
        .global         _Z18rgb_to_gray_kernelPKhPhi
        .type           _Z18rgb_to_gray_kernelPKhPhi,@function
        .size           _Z18rgb_to_gray_kernelPKhPhi,(.L_x_55 - _Z18rgb_to_gray_kernelPKhPhi)
        .other          _Z18rgb_to_gray_kernelPKhPhi,@"STO_CUDA_ENTRY STV_DEFAULT"
_Z18rgb_to_gray_kernelPKhPhi:
.text._Z18rgb_to_gray_kernelPKhPhi:
        /* <DEDUP_REMOVED lines=9> */
[----:B------:R-:W-:Y:S01]  /*0090*/  IMAD R3, R0, 0x3, RZ ;  /* 0x0000000300037824 */ /* 0x000fe200078e02ff */
[----:B------:R-:W1:Y:S04]  /*00a0*/  LDCU.64 UR4, c[0x0][0x358] ;  /* 0x00006b00ff0477ac */ /* 0x000e680008000a00 */
[----:B0-----:R-:W-:-:S04]  /*00b0*/  IADD3 R2, P0, PT, R3, UR8, RZ ;  /* 0x0000000803027c10 */ /* 0x001fc8000ff1e0ff */
[----:B------:R-:W-:-:S05]  /*00c0*/  LEA.HI.X.SX32 R3, R3, UR9, 0x1, P0 ;  /* 0x0000000903037c11 */ /* 0x000fca00080f0eff */
[----:B-1----:R-:W2:Y:S04]  /*00d0*/  LDG.E.U8 R5, desc[UR4][R2.64+0x1] ;  /* 0x0000010402057981 */ /* 0x002ea8000c1e1100 */
[----:B------:R-:W3:Y:S04]  /*00e0*/  LDG.E.U8 R4, desc[UR4][R2.64] ;  /* 0x0000000402047981 */ /* 0x000ee8000c1e1100 */
[----:B------:R-:W4:Y:S01]  /*00f0*/  LDG.E.U8 R6, desc[UR4][R2.64+0x2] ;  /* 0x0000020402067981 */ /* 0x000f22000c1e1100 */
[----:B--2---:R-:W-:Y:S02]  /*0100*/  I2FP.F32.U32 R5, R5 ;  /* 0x0000000500057245 */ /* 0x004fe40000201000 */
[----:B---3--:R-:W-:-:S03]  /*0110*/  I2FP.F32.U32 R4, R4 ;  /* 0x0000000400047245 */ /* 0x008fc60000201000 */
[----:B------:R-:W-:Y:S01]  /*0120*/  FMUL R5, R5, 0.58700001239776611328 ;  /* 0x3f1645a205057820 */ /* 0x000fe20000400000 */
[----:B----4-:R-:W-:-:S03]  /*0130*/  I2FP.F32.U32 R7, R6 ;  /* 0x0000000600077245 */ /* 0x010fc60000201000 */
[----:B------:R-:W-:-:S04]  /*0140*/  FFMA R4, R4, 0.29899999499320983887, R5 ;  /* 0x3e99168704047823 */ /* 0x000fc80000000005 */
[----:B------:R-:W-:-:S04]  /*0150*/  FFMA R4, R7, 0.11400000005960464478, R4 ;  /* 0x3de978d507047823 */ /* 0x000fc80000000004 */
[----:B------:R-:W-:Y:S01]  /*0160*/  FADD R6, R4, 0.5 ;  /* 0x3f00000004067421 */ /* 0x000fe20000000000 */
[----:B------:R-:W-:-:S04]  /*0170*/  IADD3 R4, P0, PT, R0, UR10, RZ ;  /* 0x0000000a00047c10 */ /* 0x000fc8000ff1e0ff */
[----:B------:R-:W-:Y:S01]  /*0180*/  LEA.HI.X.SX32 R5, R0, UR11, 0x1, P0 ;  /* 0x0000000b00057c11 */ /* 0x000fe200080f0eff */
[----:B------:R-:W0:Y:S02]  /*0190*/  F2I.FLOOR.NTZ R6, R6 ;  /* 0x0000000600067305 */ /* 0x000e240000207100 */
[----:B0-----:R-:W-:-:S04]  /*01a0*/  VIMNMX R7, PT, PT, RZ, R6, !PT ;  /* 0x00000006ff077248 */ /* 0x001fc80007fe0100 */
[----:B------:R-:W-:-:S05]  /*01b0*/  VIMNMX R7, PT, PT, R7, 0xff, PT ;  /* 0x000000ff07077848 */ /* 0x000fca0003fe0100 */
[----:B------:R-:W-:Y:S01]  /*01c0*/  STG.E.U8 desc[UR4][R4.64], R7 ;  /* 0x0000000704007986 */ /* 0x000fe2000c101104 */
[----:B------:R-:W-:Y:S05]  /*01d0*/  EXIT ;  /* 0x000000000000794d */ /* 0x000fea0003800000 */
.L_x_49:
        /* <DEDUP_REMOVED lines=10> */
.L_x_55:


//--------------------- .nv.shared._Z18cdf_and_lut_kernelPKiiPi --------------------------
	.section	.nv.shared._Z18cdf_and_lut_kernelPKiiPi,"aw",@nobits
	.sectionflags	@""
	.align	16
.nv.shared._Z18cdf_and_lut_kernelPKiiPi:
	.zero		1056


//--------------------- .nv.shared.reserved.0     --------------------------
	.section	.nv.shared.reserved.0,"aw",@nobits
	.weak		__nv_reservedSMEM_offset_0_alias
	.size		__nv_reservedSMEM_offset_0_alias, 0, 64
	.other		__nv_reservedSMEM_offset_0_alias,@"STO_CUDA_RESERVED_SHARED STV_DEFAULT"
__nv_reservedSMEM_offset_0_alias:
	.zero		0
	.zero		64


//--------------------- .nv.shared._Z16apply_map_kernelPKhPhPKii --------------------------
	.section	.nv.shared._Z16apply_map_kernelPKhPhPKii,"aw",@nobits
	.sectionflags	@""
	.align	16
	.zero		1024


//--------------------- .nv.shared._Z26hist_kernel_shared_perwarpPKhiPi --------------------------
	.section	.nv.shared._Z26hist_kernel_shared_perwarpPKhiPi,"aw",@nobits
	.sectionflags	@""
	.align	16
	.zero		1024


//--------------------- .nv.shared._Z18rgb_to_gray_kernelPKhPhi --------------------------
	.section	.nv.shared._Z18rgb_to_gray_kernelPKhPhi,"aw",@nobits
	.sectionflags	@""
	.align	16
	.zero		1024


//--------------------- .nv.constant0._Z18cdf_and_lut_kernelPKiiPi --------------------------
	.section	.nv.constant0._Z18cdf_and_lut_kernelPKiiPi,"a",@progbits
	.sectionflags	@""
	.align	4
.nv.constant0._Z18cdf_and_lut_kernelPKiiPi:
	.zero		920


//--------------------- .nv.constant0._Z16apply_map_kernelPKhPhPKii --------------------------
	.section	.nv.constant0._Z16apply_map_kernelPKhPhPKii,"a",@progbits
	.sectionflags	@""
	.align	4
.nv.constant0._Z16apply_map_kernelPKhPhPKii:
	.zero		924


//--------------------- .nv.constant0._Z26hist_kernel_shared_perwarpPKhiPi --------------------------
	.section	.nv.constant0._Z26hist_kernel_shared_perwarpPKhiPi,"a",@progbits
	.sectionflags	@""
	.align	4
.nv.constant0._Z26hist_kernel_shared_perwarpPKhiPi:
	.zero		920


//--------------------- .nv.constant0._Z18rgb_to_gray_kernelPKhPhi --------------------------
	.section	.nv.constant0._Z18rgb_to_gray_kernelPKhPhi,"a",@progbits
	.sectionflags	@""
	.align	4
.nv.constant0._Z18rgb_to_gray_kernelPKhPhi:
	.zero		916


//--------------------- SYMBOLS --------------------------

	.type		.nv.reservedSmem.offset0,@object
	.size		.nv.reservedSmem.offset0,0x4
	.type		.nv.reservedSmem.cap,@object
	.size		.nv.reservedSmem.cap,0x4
